// auto-generated by cutlass_sweep.gemm — config: {"arch": "sm_100", "cluster_m": 1, "cluster_n": 2, "dtype": "fp16", "stages": 0, "tile_k": 32, "tile_m": 64, "tile_n": 256}
#include "cutlass/cutlass.h"
#include "cutlass/gemm/collective/collective_builder.hpp"
#include "cutlass/gemm/device/gemm_universal_adapter.h"
#include "cutlass/gemm/kernel/gemm_universal.hpp"
#include "cutlass/epilogue/collective/collective_builder.hpp"

using ElemA = cutlass::half_t;
using ElemB = cutlass::half_t;
using ElemCD = cutlass::half_t;
using Acc  = float;
using TileShape    = cute::Shape<cute::_64, cute::_256, cute::_32>;
using ClusterShape = cute::Shape<cute::_1, cute::_2, cute::_1>;

using CollectiveEpilogue = typename cutlass::epilogue::collective::CollectiveBuilder<
    cutlass::arch::Sm100, cutlass::arch::OpClassTensorOp,
    TileShape, ClusterShape,
    cutlass::epilogue::collective::EpilogueTileAuto,
    Acc, Acc,
    ElemCD, cutlass::layout::RowMajor, 128 / cutlass::sizeof_bits<ElemCD>::value,
    ElemCD, cutlass::layout::RowMajor, 128 / cutlass::sizeof_bits<ElemCD>::value,
    cutlass::epilogue::collective::EpilogueScheduleAuto
  >::CollectiveOp;

using CollectiveMainloop = typename cutlass::gemm::collective::CollectiveBuilder<
    cutlass::arch::Sm100, cutlass::arch::OpClassTensorOp,
    ElemA, cutlass::layout::RowMajor, 128 / cutlass::sizeof_bits<ElemA>::value,
    ElemB, cutlass::layout::ColumnMajor, 128 / cutlass::sizeof_bits<ElemB>::value,
    Acc,
    TileShape, ClusterShape,
    cutlass::gemm::collective::StageCountAutoCarveout<static_cast<int>(sizeof(typename CollectiveEpilogue::SharedStorage))>,
    cutlass::gemm::collective::KernelScheduleAuto
  >::CollectiveOp;

using GemmKernel = cutlass::gemm::kernel::GemmUniversal<
    cute::Shape<int,int,int,int>,
    CollectiveMainloop,
    CollectiveEpilogue
>;
using Gemm = cutlass::gemm::device::GemmUniversalAdapter<GemmKernel>;

// Force the device kernel symbol into the cubin without needing a host main.
auto* _anchor = &cutlass::device_kernel<GemmKernel>;


// ===== COMPILED SASS (sm_100a) =====

	.target	sm_100a

	.elftype	@"ET_EXEC"


//--------------------- .note.nv.tkinfo           --------------------------
	.section	.note.nv.tkinfo,"",@"SHT_NOTE"
	.sectionflags	@"SHF_NOTE_NV_TKINFO"
	.tkinfo
        /*0018*/ 	.word	0x00000002
        /*0030*/ 	.string	""
        /*0030*/ 	.string	"ptxas"
        /*0030*/ 	.string	"Cuda compilation tools, release 13.0, V13.0.88"
        /*0030*/ 	.string	"Build cuda_13.0.r13.0/compiler.36424714_0"
        /*0030*/ 	.string	"-arch sm_100a -m 64 "



//--------------------- .note.nv.cuinfo           --------------------------
	.section	.note.nv.cuinfo,"",@"SHT_NOTE"
	.sectionflags	@"SHF_NOTE_NV_CUINFO"
        /*0018*/ 	.short	0x0002
        /*001a*/ 	.short	0x0064
        /*001c*/ 	.short	0x0082
	.zero		2


//--------------------- .nv.info                  --------------------------
	.section	.nv.info,"",@"SHT_CUDA_INFO"
	.align	4


	//----- nvinfo : EIATTR_REGCOUNT
	.align		4
        /*0000*/ 	.byte	0x04, 0x2f
        /*0002*/ 	.short	(.L_19 - .L_18)
	.align		4
.L_18:
        /*0004*/ 	.word	index@(_ZN7cutlass13device_kernelINS_4gemm6kernel13GemmUniversalIN4cute5tupleIJiiiiEEENS1_10collective13CollectiveMmaINS1_35MainloopSm100TmaUmmaWarpSpecializedILi9ELi2ELi4ENS5_IJNS4_1CILi1EEENSA_ILi2EEESB_EEEEENS5_IJNSA_ILi64EEENSA_ILi256EEENSA_ILi32EEEEEENS_6half_tENS5_IJlSB_lEEESJ_SK_NS4_8TiledMMAINS4_8MMA_AtomIJNS4_20SM100_MMA_F16BF16_SSISJ_SJ_fLi64ELi256ELNS4_4UMMA5MajorE0ELSP_0ELNSO_7ScaleInE0ELSQ_0EEEEEENS4_6LayoutINS5_IJSB_SB_SB_EEENS5_IJNSA_ILi0EEESV_SV_EEEEENS5_IJNS4_10UnderscoreESY_SY_EEEEENS4_23SM90_TMA_LOAD_MULTICASTENS4_14ComposedLayoutINS4_7SwizzleILi2ELi4ELi3EEENS4_18smem_ptr_flag_bitsILi16EEENST_INS5_IJNSA_ILi8EEESH_EEENS5_IJSH_SB_EEEEEEEvNS4_8identityENS4_13SM90_TMA_LOADES1B_vS1C_EENS_8epilogue10collective18CollectiveEpilogueINS1F_23Sm100TmaWarpSpecializedILi4ELi2ELi32ELb1ELb0EEEJSI_NS5_IJNST_ISF_SB_EES1K_EEESJ_SK_SJ_SK_NS1F_6fusion15FusionCallbacksIS1J_NS1M_17LinearCombinationISJ_fSJ_fLNS_15FloatRoundStyleE2EEESI_S1L_JEEENS4_5SM1004TMEM4LOAD26SM100_TMEM_LOAD_16dp256b8xES1D_NS12_INS13_ILi3ELi4ELi3EEES16_NST_INS5_IJS17_SF_EEENS5_IJSF_SB_EEEEEEENS4_17SM75_U32x4_LDSM_NENS4_14SM90_TMA_STOREES20_NS4_17SM90_U32x4_STSM_NENS4_39AutoVectorizingCopyWithAssumedAlignmentILi128EEEEEEvvEEEEvNT_6ParamsE)
        /*0008*/ 	.word	0x0000007a


	//----- nvinfo : EIATTR_FRAME_SIZE
	.align		4
.L_19:
        /*000c*/ 	.byte	0x04, 0x11
        /*000e*/ 	.short	(.L_21 - .L_20)
	.align		4
.L_20:
        /*0010*/ 	.word	index@($__internal_2_$__cuda_sm10x_tcgen05_guardrail_trap_unallocated_columns_being_dealloced)
        /*0014*/ 	.word	0x00000000


	//----- nvinfo : EIATTR_FRAME_SIZE
	.align		4
.L_21:
        /*0018*/ 	.byte	0x04, 0x11
        /*001a*/ 	.short	(.L_23 - .L_22)
	.align		4
.L_22:
        /*001c*/ 	.word	index@($__internal_1_$__cuda_sm10x_tcgen05_guardrail_trap_phase_invalid_during_alloc)
        /*0020*/ 	.word	0x00000000


	//----- nvinfo : EIATTR_FRAME_SIZE
	.align		4
.L_23:
        /*0024*/ 	.byte	0x04, 0x11
        /*0026*/ 	.short	(.L_25 - .L_24)
	.align		4
.L_24:
        /*0028*/ 	.word	index@($__internal_0_$__cuda_sm10x_tcgen05_guardrail_trap_col_being_dealloced_not_returned_by_alloc)
        /*002c*/ 	.word	0x00000000


	//----- nvinfo : EIATTR_FRAME_SIZE
	.align		4
.L_25:
        /*0030*/ 	.byte	0x04, 0x11
        /*0032*/ 	.short	(.L_27 - .L_26)
	.align		4
.L_26:
        /*0034*/ 	.word	index@(_ZN7cutlass13device_kernelINS_4gemm6kernel13GemmUniversalIN4cute5tupleIJiiiiEEENS1_10collective13CollectiveMmaINS1_35MainloopSm100TmaUmmaWarpSpecializedILi9ELi2ELi4ENS5_IJNS4_1CILi1EEENSA_ILi2EEESB_EEEEENS5_IJNSA_ILi64EEENSA_ILi256EEENSA_ILi32EEEEEENS_6half_tENS5_IJlSB_lEEESJ_SK_NS4_8TiledMMAINS4_8MMA_AtomIJNS4_20SM100_MMA_F16BF16_SSISJ_SJ_fLi64ELi256ELNS4_4UMMA5MajorE0ELSP_0ELNSO_7ScaleInE0ELSQ_0EEEEEENS4_6LayoutINS5_IJSB_SB_SB_EEENS5_IJNSA_ILi0EEESV_SV_EEEEENS5_IJNS4_10UnderscoreESY_SY_EEEEENS4_23SM90_TMA_LOAD_MULTICASTENS4_14ComposedLayoutINS4_7SwizzleILi2ELi4ELi3EEENS4_18smem_ptr_flag_bitsILi16EEENST_INS5_IJNSA_ILi8EEESH_EEENS5_IJSH_SB_EEEEEEEvNS4_8identityENS4_13SM90_TMA_LOADES1B_vS1C_EENS_8epilogue10collective18CollectiveEpilogueINS1F_23Sm100TmaWarpSpecializedILi4ELi2ELi32ELb1ELb0EEEJSI_NS5_IJNST_ISF_SB_EES1K_EEESJ_SK_SJ_SK_NS1F_6fusion15FusionCallbacksIS1J_NS1M_17LinearCombinationISJ_fSJ_fLNS_15FloatRoundStyleE2EEESI_S1L_JEEENS4_5SM1004TMEM4LOAD26SM100_TMEM_LOAD_16dp256b8xES1D_NS12_INS13_ILi3ELi4ELi3EEES16_NST_INS5_IJS17_SF_EEENS5_IJSF_SB_EEEEEEENS4_17SM75_U32x4_LDSM_NENS4_14SM90_TMA_STOREES20_NS4_17SM90_U32x4_STSM_NENS4_39AutoVectorizingCopyWithAssumedAlignmentILi128EEEEEEvvEEEEvNT_6ParamsE)
        /*0038*/ 	.word	0x00000000


	//----- nvinfo : EIATTR_MIN_STACK_SIZE
	.align		4
.L_27:
        /*003c*/ 	.byte	0x04, 0x12
        /*003e*/ 	.short	(.L_29 - .L_28)
	.align		4
.L_28:
        /*0040*/ 	.word	index@(_ZN7cutlass13device_kernelINS_4gemm6kernel13GemmUniversalIN4cute5tupleIJiiiiEEENS1_10collective13CollectiveMmaINS1_35MainloopSm100TmaUmmaWarpSpecializedILi9ELi2ELi4ENS5_IJNS4_1CILi1EEENSA_ILi2EEESB_EEEEENS5_IJNSA_ILi64EEENSA_ILi256EEENSA_ILi32EEEEEENS_6half_tENS5_IJlSB_lEEESJ_SK_NS4_8TiledMMAINS4_8MMA_AtomIJNS4_20SM100_MMA_F16BF16_SSISJ_SJ_fLi64ELi256ELNS4_4UMMA5MajorE0ELSP_0ELNSO_7ScaleInE0ELSQ_0EEEEEENS4_6LayoutINS5_IJSB_SB_SB_EEENS5_IJNSA_ILi0EEESV_SV_EEEEENS5_IJNS4_10UnderscoreESY_SY_EEEEENS4_23SM90_TMA_LOAD_MULTICASTENS4_14ComposedLayoutINS4_7SwizzleILi2ELi4ELi3EEENS4_18smem_ptr_flag_bitsILi16EEENST_INS5_IJNSA_ILi8EEESH_EEENS5_IJSH_SB_EEEEEEEvNS4_8identityENS4_13SM90_TMA_LOADES1B_vS1C_EENS_8epilogue10collective18CollectiveEpilogueINS1F_23Sm100TmaWarpSpecializedILi4ELi2ELi32ELb1ELb0EEEJSI_NS5_IJNST_ISF_SB_EES1K_EEESJ_SK_SJ_SK_NS1F_6fusion15FusionCallbacksIS1J_NS1M_17LinearCombinationISJ_fSJ_fLNS_15FloatRoundStyleE2EEESI_S1L_JEEENS4_5SM1004TMEM4LOAD26SM100_TMEM_LOAD_16dp256b8xES1D_NS12_INS13_ILi3ELi4ELi3EEES16_NST_INS5_IJS17_SF_EEENS5_IJSF_SB_EEEEEEENS4_17SM75_U32x4_LDSM_NENS4_14SM90_TMA_STOREES20_NS4_17SM90_U32x4_STSM_NENS4_39AutoVectorizingCopyWithAssumedAlignmentILi128EEEEEEvvEEEEvNT_6ParamsE)
        /*0044*/ 	.word	0x00000000
.L_29:


//--------------------- .nv.compat                --------------------------
	.section	.nv.compat,"",@"SHT_CUDA_COMPAT_INFO"
	.align	4
        /*0000*/ 	.byte	0x02, 0x09, 0x01, 0x00, 0x02, 0x02, 0x02, 0x00, 0x02, 0x05, 0x05, 0x00, 0x03, 0x07, 0x01, 0x01
        /*0010*/ 	.byte	0x02, 0x03, 0x01, 0x00, 0x02, 0x06, 0x01, 0x00, 0x04, 0x0b, 0x08, 0x00, 0x09, 0x00, 0x00, 0x00
        /*0020*/ 	.byte	0x00, 0x00, 0x00, 0x00


//--------------------- .nv.info._ZN7cutlass13device_kernelINS_4gemm6kernel13GemmUniversalIN4cute5tupleIJiiiiEEENS1_10collective13CollectiveMmaINS1_35MainloopSm100TmaUmmaWarpSpecializedILi9ELi2ELi4ENS5_IJNS4_1CILi1EEENSA_ILi2EEESB_EEEEENS5_IJNSA_ILi64EEENSA_ILi256EEENSA_ILi32EEEEEENS_6half_tENS5_IJlSB_lEEESJ_SK_NS4_8TiledMMAINS4_8MMA_AtomIJNS4_20SM100_MMA_F16BF16_SSISJ_SJ_fLi64ELi256ELNS4_4UMMA5MajorE0ELSP_0ELNSO_7ScaleInE0ELSQ_0EEEEEENS4_6LayoutINS5_IJSB_SB_SB_EEENS5_IJNSA_ILi0EEESV_SV_EEEEENS5_IJNS4_10UnderscoreESY_SY_EEEEENS4_23SM90_TMA_LOAD_MULTICASTENS4_14ComposedLayoutINS4_7SwizzleILi2ELi4ELi3EEENS4_18smem_ptr_flag_bitsILi16EEENST_INS5_IJNSA_ILi8EEESH_EEENS5_IJSH_SB_EEEEEEEvNS4_8identityENS4_13SM90_TMA_LOADES1B_vS1C_EENS_8epilogue10collective18CollectiveEpilogueINS1F_23Sm100TmaWarpSpecializedILi4ELi2ELi32ELb1ELb0EEEJSI_NS5_IJNST_ISF_SB_EES1K_EEESJ_SK_SJ_SK_NS1F_6fusion15FusionCallbacksIS1J_NS1M_17LinearCombinationISJ_fSJ_fLNS_15FloatRoundStyleE2EEESI_S1L_JEEENS4_5SM1004TMEM4LOAD26SM100_TMEM_LOAD_16dp256b8xES1D_NS12_INS13_ILi3ELi4ELi3EEES16_NST_INS5_IJS17_SF_EEENS5_IJSF_SB_EEEEEEENS4_17SM75_U32x4_LDSM_NENS4_14SM90_TMA_STOREES20_NS4_17SM90_U32x4_STSM_NENS4_39AutoVectorizingCopyWithAssumedAlignmentILi128EEEEEEvvEEEEvNT_6ParamsE --------------------------
	.section	.nv.info._ZN7cutlass13device_kernelINS_4gemm6kernel13GemmUniversalIN4cute5tupleIJiiiiEEENS1_10collective13CollectiveMmaINS1_35MainloopSm100TmaUmmaWarpSpecializedILi9ELi2ELi4ENS5_IJNS4_1CILi1EEENSA_ILi2EEESB_EEEEENS5_IJNSA_ILi64EEENSA_ILi256EEENSA_ILi32EEEEEENS_6half_tENS5_IJlSB_lEEESJ_SK_NS4_8TiledMMAINS4_8MMA_AtomIJNS4_20SM100_MMA_F16BF16_SSISJ_SJ_fLi64ELi256ELNS4_4UMMA5MajorE0ELSP_0ELNSO_7ScaleInE0ELSQ_0EEEEEENS4_6LayoutINS5_IJSB_SB_SB_EEENS5_IJNSA_ILi0EEESV_SV_EEEEENS5_IJNS4_10UnderscoreESY_SY_EEEEENS4_23SM90_TMA_LOAD_MULTICASTENS4_14ComposedLayoutINS4_7SwizzleILi2ELi4ELi3EEENS4_18smem_ptr_flag_bitsILi16EEENST_INS5_IJNSA_ILi8EEESH_EEENS5_IJSH_SB_EEEEEEEvNS4_8identityENS4_13SM90_TMA_LOADES1B_vS1C_EENS_8epilogue10collective18CollectiveEpilogueINS1F_23Sm100TmaWarpSpecializedILi4ELi2ELi32ELb1ELb0EEEJSI_NS5_IJNST_ISF_SB_EES1K_EEESJ_SK_SJ_SK_NS1F_6fusion15FusionCallbacksIS1J_NS1M_17LinearCombinationISJ_fSJ_fLNS_15FloatRoundStyleE2EEESI_S1L_JEEENS4_5SM1004TMEM4LOAD26SM100_TMEM_LOAD_16dp256b8xES1D_NS12_INS13_ILi3ELi4ELi3EEES16_NST_INS5_IJS17_SF_EEENS5_IJSF_SB_EEEEEEENS4_17SM75_U32x4_LDSM_NENS4_14SM90_TMA_STOREES20_NS4_17SM90_U32x4_STSM_NENS4_39AutoVectorizingCopyWithAssumedAlignmentILi128EEEEEEvvEEEEvNT_6ParamsE,"",@"SHT_CUDA_INFO"
	.sectionflags	@""
	.align	4


	//----- nvinfo : EIATTR_CUDA_API_VERSION
	.align		4
        /*0000*/ 	.byte	0x04, 0x37
        /*0002*/ 	.short	(.L_31 - .L_30)
.L_30:
        /*0004*/ 	.word	0x00000082


	//----- nvinfo : EIATTR_KPARAM_INFO
	.align		4
.L_31:
        /*0008*/ 	.byte	0x04, 0x17
        /*000a*/ 	.short	(.L_33 - .L_32)
.L_32:
        /*000c*/ 	.word	0x00000000
        /*0010*/ 	.short	0x0000
        /*0012*/ 	.short	0x0000
        /*0014*/ 	.byte	0x00, 0xf0, 0x01, 0x20


	//----- nvinfo : EIATTR_AT_ENTRY_FRAGMENTS
	.align		4
.L_33:
        /*0018*/ 	.byte	0x04, 0x4f
        /*001a*/ 	.short	(.L_35 - .L_34)


	//   ....[0]....
.L_34:
        /*001c*/ 	.word	0x00000006


	//----- nvinfo : EIATTR_RESERVED_SMEM_USED
	.align		4
.L_35:
        /*0020*/ 	.byte	0x01, 0x41
	.zero		2


	//----- nvinfo : EIATTR_SPARSE_MMA_MASK
	.align		4
        /*0024*/ 	.byte	0x03, 0x50
        /*0026*/ 	.short	0x0000


	//----- nvinfo : EIATTR_TCGEN05_1CTA_USED
	.align		4
        /*0028*/ 	.byte	0x01, 0x51
	.zero		2


	//----- nvinfo : EIATTR_MAXREG_COUNT
	.align		4
        /*002c*/ 	.byte	0x03, 0x1b
        /*002e*/ 	.short	0x00ff


	//----- nvinfo : EIATTR_NUM_BARRIERS
	.align		4
        /*0030*/ 	.byte	0x02, 0x4c
        /*0032*/ 	.byte	0x07
	.zero		1


	//----- nvinfo : EIATTR_EXTERNS
	.align		4
        /*0034*/ 	.byte	0x04, 0x0f
        /*0036*/ 	.short	(.L_37 - .L_36)


	//   ....[0]....
	.align		4
.L_36:
        /*0038*/ 	.word	index@(__assertfail)


	//----- nvinfo : EIATTR_MERCURY_ISA_VERSION
	.align		4
.L_37:
        /*003c*/ 	.byte	0x03, 0x5f
        /*003e*/ 	.short	0x0101


	//----- nvinfo : EIATTR_INT_WARP_WIDE_INSTR_OFFSETS
	.align		4
        /*0040*/ 	.byte	0x04, 0x31
        /*0042*/ 	.short	(.L_39 - .L_38)


	//   ....[0]....
.L_38:
        /*0044*/ 	.word	0x00004000


	//   ....[1]....
        /*0048*/ 	.word	0x00004020


	//   ....[2]....
        /*004c*/ 	.word	0x00004050


	//   ....[3]....
        /*0050*/ 	.word	0x00004bd0


	//   ....[4]....
        /*0054*/ 	.word	0x00004c40


	//   ....[5]....
        /*0058*/ 	.word	0x00004d10


	//   ....[6]....
        /*005c*/ 	.word	0x00004d90


	//   ....[7]....
        /*0060*/ 	.word	0x00004e80


	//   ....[8]....
        /*0064*/ 	.word	0x00004f00


	//   ....[9]....
        /*0068*/ 	.word	0x00004fe0


	//   ....[10]....
        /*006c*/ 	.word	0x00005090


	//----- nvinfo : EIATTR_COOP_GROUP_MASK_REGIDS
	.align		4
.L_39:
        /*0070*/ 	.byte	0x04, 0x29
        /*0072*/ 	.short	(.L_41 - .L_40)


	//   ....[0]....
.L_40:
        /*0074*/ 	.word	0xffffffff


	//   ....[1]....
        /*0078*/ 	.word	0xffffffff


	//   ....[2]....
        /*007c*/ 	.word	0xffffffff


	//   ....[3]....
        /*0080*/ 	.word	0xffffffff


	//   ....[4]....
        /*0084*/ 	.word	0xffffffff


	//   ....[5]....
        /*0088*/ 	.word	0xffffffff


	//   ....[6]....
        /*008c*/ 	.word	0xffffffff


	//   ....[7]....
        /*0090*/ 	.word	0xffffffff


	//   ....[8]....
        /*0094*/ 	.word	0xffffffff


	//   ....[9]....
        /*0098*/ 	.word	0xffffffff


	//   ....[10]....
        /*009c*/ 	.word	0xffffffff


	//   ....[11]....
        /*00a0*/ 	.word	0xffffffff


	//   ....[12]....
        /*00a4*/ 	.word	0xffffffff


	//   ....[13]....
        /*00a8*/ 	.word	0xffffffff


	//----- nvinfo : EIATTR_COOP_GROUP_INSTR_OFFSETS
	.align		4
.L_41:
        /*00ac*/ 	.byte	0x04, 0x28
        /*00ae*/ 	.short	(.L_43 - .L_42)


	//   ....[0]....
.L_42:
        /*00b0*/ 	.word	0x00000080


	//   ....[1]....
        /*00b4*/ 	.word	0x000004f0


	//   ....[2]....
        /*00b8*/ 	.word	0x00000770


	//   ....[3]....
        /*00bc*/ 	.word	0x00000910


	//   ....[4]....
        /*00c0*/ 	.word	0x00000a10


	//   ....[5]....
        /*00c4*/ 	.word	0x00000b80


	//   ....[6]....
        /*00c8*/ 	.word	0x00000d20


	//   ....[7]....
        /*00cc*/ 	.word	0x00000ed0


	//   ....[8]....
        /*00d0*/ 	.word	0x00002110


	//   ....[9]....
        /*00d4*/ 	.word	0x000032d0


	//   ....[10]....
        /*00d8*/ 	.word	0x000034e0


	//   ....[11]....
        /*00dc*/ 	.word	0x00003510


	//   ....[12]....
        /*00e0*/ 	.word	0x00003ee0


	//   ....[13]....
        /*00e4*/ 	.word	0x00004110


	//----- nvinfo : EIATTR_VRC_CTA_INIT_COUNT
	.align		4
.L_43:
        /*00e8*/ 	.byte	0x02, 0x4a
        /*00ea*/ 	.byte	0x80
	.zero		1


	//----- nvinfo : EIATTR_SYSCALL_OFFSETS
	.align		4
        /*00ec*/ 	.byte	0x04, 0x46
        /*00ee*/ 	.short	(.L_45 - .L_44)


	//   ....[0]....
.L_44:
        /*00f0*/ 	.word	0x00005d20


	//   ....[1]....
        /*00f4*/ 	.word	0x00005e10


	//   ....[2]....
        /*00f8*/ 	.word	0x00006680


	//   ....[3]....
        /*00fc*/ 	.word	0x00007340


	//   ....[4]....
        /*0100*/ 	.word	0x00007fb0


	//   ....[5]....
        /*0104*/ 	.word	0x00008c10


	//----- nvinfo : EIATTR_MBARRIER_INSTR_OFFSETS
	.align		4
.L_45:
        /*0108*/ 	.byte	0x04, 0x39
        /*010a*/ 	.short	(.L_47 - .L_46)


	//   ....[0]....
.L_46:
        /*010c*/ 	.word	0x00000630
        /*0110*/ 	.word	0x000000ff
        /*0114*/ 	.word	0x00000000
        /*0118*/ 	.short	0x0100
        /*011a*/ 	.byte	0x04
	.zero		1


	//   ....[1]....
        /*011c*/ 	.word	0x00000640
        /*0120*/ 	.word	0x000000ff
        /*0124*/ 	.word	0x00000048
        /*0128*/ 	.short	0x0100
        /*012a*/ 	.byte	0x04
	.zero		1


	//   ....[2]....
        /*012c*/ 	.word	0x00000650
        /*0130*/ 	.word	0x000000ff
        /*0134*/ 	.word	0x00000008
        /*0138*/ 	.short	0x0100
        /*013a*/ 	.byte	0x04
	.zero		1


	//   ....[3]....
        /*013c*/ 	.word	0x00000660
        /*0140*/ 	.word	0x000000ff
        /*0144*/ 	.word	0x00000050
        /*0148*/ 	.short	0x0100
        /*014a*/ 	.byte	0x04
	.zero		1


	//   ....[4]....
        /*014c*/ 	.word	0x00000670
        /*0150*/ 	.word	0x000000ff
        /*0154*/ 	.word	0x00000010
        /*0158*/ 	.short	0x0100
        /*015a*/ 	.byte	0x04
	.zero		1


	//   ....[5]....
        /*015c*/ 	.word	0x00000680
        /*0160*/ 	.word	0x000000ff
        /*0164*/ 	.word	0x00000058
        /*0168*/ 	.short	0x0100
        /*016a*/ 	.byte	0x04
	.zero		1


	//   ....[6]....
        /*016c*/ 	.word	0x00000690
        /*0170*/ 	.word	0x000000ff
        /*0174*/ 	.word	0x00000018
        /*0178*/ 	.short	0x0100
        /*017a*/ 	.byte	0x04
	.zero		1


	//   ....[7]....
        /*017c*/ 	.word	0x000006a0
        /*0180*/ 	.word	0x000000ff
        /*0184*/ 	.word	0x00000060
        /*0188*/ 	.short	0x0100
        /*018a*/ 	.byte	0x04
	.zero		1


	//   ....[8]....
        /*018c*/ 	.word	0x000006b0
        /*0190*/ 	.word	0x000000ff
        /*0194*/ 	.word	0x00000020
        /*0198*/ 	.short	0x0100
        /*019a*/ 	.byte	0x04
	.zero		1


	//   ....[9]....
        /*019c*/ 	.word	0x000006c0
        /*01a0*/ 	.word	0x000000ff
        /*01a4*/ 	.word	0x00000068
        /*01a8*/ 	.short	0x0100
        /*01aa*/ 	.byte	0x04
	.zero		1


	//   ....[10]....
        /*01ac*/ 	.word	0x000006d0
        /*01b0*/ 	.word	0x000000ff
        /*01b4*/ 	.word	0x00000028
        /*01b8*/ 	.short	0x0100
        /*01ba*/ 	.byte	0x04
	.zero		1


	//   ....[11]....
        /*01bc*/ 	.word	0x000006e0
        /*01c0*/ 	.word	0x000000ff
        /*01c4*/ 	.word	0x00000070
        /*01c8*/ 	.short	0x0100
        /*01ca*/ 	.byte	0x04
	.zero		1


	//   ....[12]....
        /*01cc*/ 	.word	0x000006f0
        /*01d0*/ 	.word	0x000000ff
        /*01d4*/ 	.word	0x00000030
        /*01d8*/ 	.short	0x0100
        /*01da*/ 	.byte	0x04
	.zero		1


	//   ....[13]....
        /*01dc*/ 	.word	0x00000700
        /*01e0*/ 	.word	0x000000ff
        /*01e4*/ 	.word	0x00000078
        /*01e8*/ 	.short	0x0100
        /*01ea*/ 	.byte	0x04
	.zero		1


	//   ....[14]....
        /*01ec*/ 	.word	0x00000710
        /*01f0*/ 	.word	0x000000ff
        /*01f4*/ 	.word	0x00000038
        /*01f8*/ 	.short	0x0100
        /*01fa*/ 	.byte	0x04
	.zero		1


	//   ....[15]....
        /*01fc*/ 	.word	0x00000720
        /*0200*/ 	.word	0x000000ff
        /*0204*/ 	.word	0x00000080
        /*0208*/ 	.short	0x0100
        /*020a*/ 	.byte	0x04
	.zero		1


	//   ....[16]....
        /*020c*/ 	.word	0x00000730
        /*0210*/ 	.word	0x000000ff
        /*0214*/ 	.word	0x00000040
        /*0218*/ 	.short	0x0100
        /*021a*/ 	.byte	0x04
	.zero		1


	//   ....[17]....
        /*021c*/ 	.word	0x00000740
        /*0220*/ 	.word	0x000000ff
        /*0224*/ 	.word	0x00000088
        /*0228*/ 	.short	0x0100
        /*022a*/ 	.byte	0x04
	.zero		1


	//   ....[18]....
        /*022c*/ 	.word	0x00000880
        /*0230*/ 	.word	0x000000ff
        /*0234*/ 	.word	0x00000090
        /*0238*/ 	.short	0x0100
        /*023a*/ 	.byte	0x04
	.zero		1


	//   ....[19]....
        /*023c*/ 	.word	0x00000890
        /*0240*/ 	.word	0x000000ff
        /*0244*/ 	.word	0x000000b0
        /*0248*/ 	.short	0x0100
        /*024a*/ 	.byte	0x04
	.zero		1


	//   ....[20]....
        /*024c*/ 	.word	0x000008a0
        /*0250*/ 	.word	0x000000ff
        /*0254*/ 	.word	0x00000098
        /*0258*/ 	.short	0x0100
        /*025a*/ 	.byte	0x04
	.zero		1


	//   ....[21]....
        /*025c*/ 	.word	0x000008b0
        /*0260*/ 	.word	0x000000ff
        /*0264*/ 	.word	0x000000b8
        /*0268*/ 	.short	0x0100
        /*026a*/ 	.byte	0x04
	.zero		1


	//   ....[22]....
        /*026c*/ 	.word	0x000008c0
        /*0270*/ 	.word	0x000000ff
        /*0274*/ 	.word	0x000000a0
        /*0278*/ 	.short	0x0100
        /*027a*/ 	.byte	0x04
	.zero		1


	//   ....[23]....
        /*027c*/ 	.word	0x000008d0
        /*0280*/ 	.word	0x000000ff
        /*0284*/ 	.word	0x000000c0
        /*0288*/ 	.short	0x0100
        /*028a*/ 	.byte	0x04
	.zero		1


	//   ....[24]....
        /*028c*/ 	.word	0x000008e0
        /*0290*/ 	.word	0x000000ff
        /*0294*/ 	.word	0x000000a8
        /*0298*/ 	.short	0x0100
        /*029a*/ 	.byte	0x04
	.zero		1


	//   ....[25]....
        /*029c*/ 	.word	0x000008f0
        /*02a0*/ 	.word	0x000000ff
        /*02a4*/ 	.word	0x000000c8
        /*02a8*/ 	.short	0x0100
        /*02aa*/ 	.byte	0x04
	.zero		1


	//   ....[26]....
        /*02ac*/ 	.word	0x000009e0
        /*02b0*/ 	.word	0x000000ff
        /*02b4*/ 	.word	0x000000d0
        /*02b8*/ 	.short	0x0100
        /*02ba*/ 	.byte	0x06
	.zero		1


	//   ....[27]....
        /*02bc*/ 	.word	0x000009f0
        /*02c0*/ 	.word	0x000000ff
        /*02c4*/ 	.word	0x000000d8
        /*02c8*/ 	.short	0x0100
        /*02ca*/ 	.byte	0x06
	.zero		1


	//   ....[28]....
        /*02cc*/ 	.word	0x00000b30
        /*02d0*/ 	.word	0x000000ff
        /*02d4*/ 	.word	0x000000e0
        /*02d8*/ 	.short	0x0100
        /*02da*/ 	.byte	0x06
	.zero		1


	//   ....[29]....
        /*02dc*/ 	.word	0x00000b40
        /*02e0*/ 	.word	0x000000ff
        /*02e4*/ 	.word	0x000000f0
        /*02e8*/ 	.short	0x0100
        /*02ea*/ 	.byte	0x06
	.zero		1


	//   ....[30]....
        /*02ec*/ 	.word	0x00000b50
        /*02f0*/ 	.word	0x000000ff
        /*02f4*/ 	.word	0x000000e8
        /*02f8*/ 	.short	0x0100
        /*02fa*/ 	.byte	0x06
	.zero		1


	//   ....[31]....
        /*02fc*/ 	.word	0x00000b60
        /*0300*/ 	.word	0x000000ff
        /*0304*/ 	.word	0x000000f8
        /*0308*/ 	.short	0x0100
        /*030a*/ 	.byte	0x06
	.zero		1


	//   ....[32]....
        /*030c*/ 	.word	0x00000c90
        /*0310*/ 	.word	0x000000ff
        /*0314*/ 	.word	0x00000100
        /*0318*/ 	.short	0x0100
        /*031a*/ 	.byte	0x04
	.zero		1


	//   ....[33]....
        /*031c*/ 	.word	0x00000ca0
        /*0320*/ 	.word	0x000000ff
        /*0324*/ 	.word	0x00000120
        /*0328*/ 	.short	0x0100
        /*032a*/ 	.byte	0x04
	.zero		1


	//   ....[34]....
        /*032c*/ 	.word	0x00000cb0
        /*0330*/ 	.word	0x000000ff
        /*0334*/ 	.word	0x00000108
        /*0338*/ 	.short	0x0100
        /*033a*/ 	.byte	0x04
	.zero		1


	//   ....[35]....
        /*033c*/ 	.word	0x00000cc0
        /*0340*/ 	.word	0x000000ff
        /*0344*/ 	.word	0x00000128
        /*0348*/ 	.short	0x0100
        /*034a*/ 	.byte	0x04
	.zero		1


	//   ....[36]....
        /*034c*/ 	.word	0x00000cd0
        /*0350*/ 	.word	0x000000ff
        /*0354*/ 	.word	0x00000110
        /*0358*/ 	.short	0x0100
        /*035a*/ 	.byte	0x04
	.zero		1


	//   ....[37]....
        /*035c*/ 	.word	0x00000ce0
        /*0360*/ 	.word	0x000000ff
        /*0364*/ 	.word	0x00000130
        /*0368*/ 	.short	0x0100
        /*036a*/ 	.byte	0x04
	.zero		1


	//   ....[38]....
        /*036c*/ 	.word	0x00000cf0
        /*0370*/ 	.word	0x000000ff
        /*0374*/ 	.word	0x00000118
        /*0378*/ 	.short	0x0100
        /*037a*/ 	.byte	0x04
	.zero		1


	//   ....[39]....
        /*037c*/ 	.word	0x00000d00
        /*0380*/ 	.word	0x000000ff
        /*0384*/ 	.word	0x00000138
        /*0388*/ 	.short	0x0100
        /*038a*/ 	.byte	0x04
	.zero		1


	//   ....[40]....
        /*038c*/ 	.word	0x00000df0
        /*0390*/ 	.word	0x000000ff
        /*0394*/ 	.word	0x00000140
        /*0398*/ 	.short	0x0100
        /*039a*/ 	.byte	0x04
	.zero		1


	//   ....[41]....
        /*039c*/ 	.word	0x00000e00
        /*03a0*/ 	.word	0x000000ff
        /*03a4*/ 	.word	0x00000150
        /*03a8*/ 	.short	0x0100
        /*03aa*/ 	.byte	0x04
	.zero		1


	//   ....[42]....
        /*03ac*/ 	.word	0x00000e10
        /*03b0*/ 	.word	0x000000ff
        /*03b4*/ 	.word	0x00000148
        /*03b8*/ 	.short	0x0100
        /*03ba*/ 	.byte	0x04
	.zero		1


	//   ....[43]....
        /*03bc*/ 	.word	0x00000e20
        /*03c0*/ 	.word	0x000000ff
        /*03c4*/ 	.word	0x00000158
        /*03c8*/ 	.short	0x0100
        /*03ca*/ 	.byte	0x04
	.zero		1


	//   ....[44]....
        /*03cc*/ 	.word	0x000019b0
        /*03d0*/ 	.word	0x00000000
        /*03d4*/ 	.word	0x00000150
        /*03d8*/ 	.short	0x010a
        /*03da*/ 	.byte	0xff
	.zero		1


	//   ....[45]....
        /*03dc*/ 	.word	0x000019d0
        /*03e0*/ 	.word	0x00000000
        /*03e4*/ 	.word	0x00000140
        /*03e8*/ 	.short	0x0101
        /*03ea*/ 	.byte	0xff
	.zero		1


	//   ....[46]....
        /*03ec*/ 	.word	0x00001a90
        /*03f0*/ 	.word	0x000000ff
        /*03f4*/ 	.word	0x00000048
        /*03f8*/ 	.short	0x010a
        /*03fa*/ 	.byte	0x04
	.zero		1


	//   ....[47]....
        /*03fc*/ 	.word	0x00001b10
        /*0400*/ 	.word	0x000000ff
        /*0404*/ 	.word	0x00000048
        /*0408*/ 	.short	0x010a
        /*040a*/ 	.byte	0x21
	.zero		1


	//   ....[48]....
        /*040c*/ 	.word	0x00001ca0
        /*0410*/ 	.word	0x000000ff
        /*0414*/ 	.word	0x00000048
        /*0418*/ 	.short	0x010a
        /*041a*/ 	.byte	0x08
	.zero		1


	//   ....[49]....
        /*041c*/ 	.word	0x00001dd0
        /*0420*/ 	.word	0x000000ff
        /*0424*/ 	.word	0x000000d8
        /*0428*/ 	.short	0x0101
        /*042a*/ 	.byte	0x07
	.zero		1


	//   ....[50]....
        /*042c*/ 	.word	0x00001df0
        /*0430*/ 	.word	0x000000ff
        /*0434*/ 	.word	0x00000048
        /*0438*/ 	.short	0x010a
        /*043a*/ 	.byte	0x04
	.zero		1


	//   ....[51]....
        /*043c*/ 	.word	0x00001e70
        /*0440*/ 	.word	0x000000ff
        /*0444*/ 	.word	0x00000048
        /*0448*/ 	.short	0x010a
        /*044a*/ 	.byte	0x11
	.zero		1


	//   ....[52]....
        /*044c*/ 	.word	0x00002000
        /*0450*/ 	.word	0x000000ff
        /*0454*/ 	.word	0x00000048
        /*0458*/ 	.short	0x010a
        /*045a*/ 	.byte	0x06
	.zero		1


	//   ....[53]....
        /*045c*/ 	.word	0x00002140
        /*0460*/ 	.word	0x00000003
        /*0464*/ 	.word	0x000000e0
        /*0468*/ 	.short	0x010a
        /*046a*/ 	.byte	0xff
	.zero		1


	//   ....[54]....
        /*046c*/ 	.word	0x00002290
        /*0470*/ 	.word	0x00000000
        /*0474*/ 	.word	0x00000000
        /*0478*/ 	.short	0x0101
        /*047a*/ 	.byte	0xff
	.zero		1


	//   ....[55]....
        /*047c*/ 	.word	0x00002850
        /*0480*/ 	.word	0x000000ff
        /*0484*/ 	.word	0x00000000
        /*0488*/ 	.short	0x010a
        /*048a*/ 	.byte	0x04
	.zero		1


	//   ....[56]....
        /*048c*/ 	.word	0x000028e0
        /*0490*/ 	.word	0x000000ff
        /*0494*/ 	.word	0x00000000
        /*0498*/ 	.short	0x010a
        /*049a*/ 	.byte	0x05
	.zero		1


	//   ....[57]....
        /*049c*/ 	.word	0x00002970
        /*04a0*/ 	.word	0x000000ff
        /*04a4*/ 	.word	0x00000000
        /*04a8*/ 	.short	0x010a
        /*04aa*/ 	.byte	0x05
	.zero		1


	//   ....[58]....
        /*04ac*/ 	.word	0x00002a00
        /*04b0*/ 	.word	0x000000ff
        /*04b4*/ 	.word	0x00000000
        /*04b8*/ 	.short	0x010a
        /*04ba*/ 	.byte	0x05
	.zero		1


	//   ....[59]....
        /*04bc*/ 	.word	0x00002a90
        /*04c0*/ 	.word	0x000000ff
        /*04c4*/ 	.word	0x00000000
        /*04c8*/ 	.short	0x010a
        /*04ca*/ 	.byte	0x05
	.zero		1


	//   ....[60]....
        /*04cc*/ 	.word	0x00002b20
        /*04d0*/ 	.word	0x000000ff
        /*04d4*/ 	.word	0x00000000
        /*04d8*/ 	.short	0x010a
        /*04da*/ 	.byte	0x05
	.zero		1


	//   ....[61]....
        /*04dc*/ 	.word	0x00002bb0
        /*04e0*/ 	.word	0x000000ff
        /*04e4*/ 	.word	0x00000000
        /*04e8*/ 	.short	0x010a
        /*04ea*/ 	.byte	0x05
	.zero		1


	//   ....[62]....
        /*04ec*/ 	.word	0x00002c40
        /*04f0*/ 	.word	0x000000ff
        /*04f4*/ 	.word	0x00000000
        /*04f8*/ 	.short	0x010a
        /*04fa*/ 	.byte	0x05
	.zero		1


	//   ....[63]....
        /*04fc*/ 	.word	0x00002ce0
        /*0500*/ 	.word	0x00000000
        /*0504*/ 	.word	0x00000000
        /*0508*/ 	.short	0x010a
        /*050a*/ 	.byte	0xff
	.zero		1


	//   ....[64]....
        /*050c*/ 	.word	0x00002e20
        /*0510*/ 	.word	0x00000002
        /*0514*/ 	.word	0x00000140
        /*0518*/ 	.short	0x010a
        /*051a*/ 	.byte	0xff
	.zero		1


	//   ....[65]....
        /*051c*/ 	.word	0x00002e80
        /*0520*/ 	.word	0x00000004
        /*0524*/ 	.word	0x00000000
        /*0528*/ 	.short	0x0101
        /*052a*/ 	.byte	0xff
	.zero		1


	//   ....[66]....
        /*052c*/ 	.word	0x00002ea0
        /*0530*/ 	.word	0x000000ff
        /*0534*/ 	.word	0x000000f0
        /*0538*/ 	.short	0x010a
        /*053a*/ 	.byte	0x04
	.zero		1


	//   ....[67]....
        /*053c*/ 	.word	0x00002fc0
        /*0540*/ 	.word	0x00000002
        /*0544*/ 	.word	0x000000e0
        /*0548*/ 	.short	0x010a
        /*054a*/ 	.byte	0xff
	.zero		1


	//   ....[68]....
        /*054c*/ 	.word	0x000030d0
        /*0550*/ 	.word	0x00000002
        /*0554*/ 	.word	0x00000000
        /*0558*/ 	.short	0x0101
        /*055a*/ 	.byte	0xff
	.zero		1


	//   ....[69]....
        /*055c*/ 	.word	0x00003160
        /*0560*/ 	.word	0x000000ff
        /*0564*/ 	.word	0x000000f0
        /*0568*/ 	.short	0x0106
        /*056a*/ 	.byte	0x04
	.zero		1


	//   ....[70]....
        /*056c*/ 	.word	0x00003180
        /*0570*/ 	.word	0x000000ff
        /*0574*/ 	.word	0x000000f0
        /*0578*/ 	.short	0x010a
        /*057a*/ 	.byte	0x04
	.zero		1


	//   ....[71]....
        /*057c*/ 	.word	0x00003210
        /*0580*/ 	.word	0x000000ff
        /*0584*/ 	.word	0x000000f0
        /*0588*/ 	.short	0x0106
        /*058a*/ 	.byte	0x07
	.zero		1


	//   ....[72]....
        /*058c*/ 	.word	0x00003250
        /*0590*/ 	.word	0x00000000
        /*0594*/ 	.word	0x000000f0
        /*0598*/ 	.short	0x010a
        /*059a*/ 	.byte	0xff
	.zero		1


	//   ....[73]....
        /*059c*/ 	.word	0x00003770
        /*05a0*/ 	.word	0x00000000
        /*05a4*/ 	.word	0x000000e0
        /*05a8*/ 	.short	0x010a
        /*05aa*/ 	.byte	0xff
	.zero		1


	//   ....[74]....
        /*05ac*/ 	.word	0x00003870
        /*05b0*/ 	.word	0x00000003
        /*05b4*/ 	.word	0x00000000
        /*05b8*/ 	.short	0x0101
        /*05ba*/ 	.byte	0xff
	.zero		1


	//   ....[75]....
        /*05bc*/ 	.word	0x00003880
        /*05c0*/ 	.word	0x000000ff
        /*05c4*/ 	.word	0x00000000
        /*05c8*/ 	.short	0x010a
        /*05ca*/ 	.byte	0x04
	.zero		1


	//   ....[76]....
        /*05cc*/ 	.word	0x00003900
        /*05d0*/ 	.word	0x000000ff
        /*05d4*/ 	.word	0x00000120
        /*05d8*/ 	.short	0x010a
        /*05da*/ 	.byte	0x17
	.zero		1


	//   ....[77]....
        /*05dc*/ 	.word	0x000039e0
        /*05e0*/ 	.word	0x000000ff
        /*05e4*/ 	.word	0x00000000
        /*05e8*/ 	.short	0x010a
        /*05ea*/ 	.byte	0x05
	.zero		1


	//   ....[78]....
        /*05ec*/ 	.word	0x00003b20
        /*05f0*/ 	.word	0x000000ff
        /*05f4*/ 	.word	0x00000000
        /*05f8*/ 	.short	0x010a
        /*05fa*/ 	.byte	0x04
	.zero		1


	//   ....[79]....
        /*05fc*/ 	.word	0x00003d10
        /*0600*/ 	.word	0x000000ff
        /*0604*/ 	.word	0x00000000
        /*0608*/ 	.short	0x010a
        /*060a*/ 	.byte	0x04
	.zero		1


	//   ....[80]....
        /*060c*/ 	.word	0x00003da0
        /*0610*/ 	.word	0x000000ff
        /*0614*/ 	.word	0x00000000
        /*0618*/ 	.short	0x010a
        /*061a*/ 	.byte	0x05
	.zero		1


	//   ....[81]....
        /*061c*/ 	.word	0x00003e30
        /*0620*/ 	.word	0x000000ff
        /*0624*/ 	.word	0x00000000
        /*0628*/ 	.short	0x010a
        /*062a*/ 	.byte	0x05
	.zero		1


	//   ....[82]....
        /*062c*/ 	.word	0x00003ec0
        /*0630*/ 	.word	0x000000ff
        /*0634*/ 	.word	0x00000000
        /*0638*/ 	.short	0x010a
        /*063a*/ 	.byte	0x04
	.zero		1


	//   ....[83]....
        /*063c*/ 	.word	0x000043d0
        /*0640*/ 	.word	0x0000000c
        /*0644*/ 	.word	0x000000e0
        /*0648*/ 	.short	0x010a
        /*064a*/ 	.byte	0xff
	.zero		1


	//   ....[84]....
        /*064c*/ 	.word	0x00004540
        /*0650*/ 	.word	0x00000000
        /*0654*/ 	.word	0x00000000
        /*0658*/ 	.short	0x0101
        /*065a*/ 	.byte	0xff
	.zero		1


	//   ....[85]....
        /*065c*/ 	.word	0x000049d0
        /*0660*/ 	.word	0x000000ff
        /*0664*/ 	.word	0x000000d8
        /*0668*/ 	.short	0x010a
        /*066a*/ 	.byte	0x15
	.zero		1


	//   ....[86]....
        /*066c*/ 	.word	0x00004b50
        /*0670*/ 	.word	0x000000ff
        /*0674*/ 	.word	0x000000b0
        /*0678*/ 	.short	0x010a
        /*067a*/ 	.byte	0x15
	.zero		1


	//   ....[87]....
        /*067c*/ 	.word	0x00004cc0
        /*0680*/ 	.word	0x000000ff
        /*0684*/ 	.word	0x00000090
        /*0688*/ 	.short	0x010b
        /*068a*/ 	.byte	0x15
	.zero		1


	//   ....[88]....
        /*068c*/ 	.word	0x00004cd0
        /*0690*/ 	.word	0x000000ff
        /*0694*/ 	.word	0x00000000
        /*0698*/ 	.short	0x0101
        /*069a*/ 	.byte	0x28
	.zero		1


	//   ....[89]....
        /*069c*/ 	.word	0x00004ce0
        /*06a0*/ 	.word	0x000000ff
        /*06a4*/ 	.word	0x000000b8
        /*06a8*/ 	.short	0x010a
        /*06aa*/ 	.byte	0x15
	.zero		1


	//   ....[90]....
        /*06ac*/ 	.word	0x00004e30
        /*06b0*/ 	.word	0x000000ff
        /*06b4*/ 	.word	0x00000098
        /*06b8*/ 	.short	0x010b
        /*06ba*/ 	.byte	0x15
	.zero		1


	//   ....[91]....
        /*06bc*/ 	.word	0x00004e40
        /*06c0*/ 	.word	0x000000ff
        /*06c4*/ 	.word	0x00000000
        /*06c8*/ 	.short	0x0101
        /*06ca*/ 	.byte	0x27
	.zero		1


	//   ....[92]....
        /*06cc*/ 	.word	0x00004e50
        /*06d0*/ 	.word	0x000000ff
        /*06d4*/ 	.word	0x000000c0
        /*06d8*/ 	.short	0x010a
        /*06da*/ 	.byte	0x15
	.zero		1


	//   ....[93]....
        /*06dc*/ 	.word	0x00004f90
        /*06e0*/ 	.word	0x000000ff
        /*06e4*/ 	.word	0x000000a0
        /*06e8*/ 	.short	0x010b
        /*06ea*/ 	.byte	0x15
	.zero		1


	//   ....[94]....
        /*06ec*/ 	.word	0x00004fa0
        /*06f0*/ 	.word	0x000000ff
        /*06f4*/ 	.word	0x00000000
        /*06f8*/ 	.short	0x0101
        /*06fa*/ 	.byte	0x26
	.zero		1


	//   ....[95]....
        /*06fc*/ 	.word	0x00004fb0
        /*0700*/ 	.word	0x000000ff
        /*0704*/ 	.word	0x000000c8
        /*0708*/ 	.short	0x010a
        /*070a*/ 	.byte	0x15
	.zero		1


	//   ....[96]....
        /*070c*/ 	.word	0x000051b0
        /*0710*/ 	.word	0x000000ff
        /*0714*/ 	.word	0x000000a8
        /*0718*/ 	.short	0x010b
        /*071a*/ 	.byte	0x15
	.zero		1


	//   ....[97]....
        /*071c*/ 	.word	0x000051c0
        /*0720*/ 	.word	0x000000ff
        /*0724*/ 	.word	0x00000000
        /*0728*/ 	.short	0x0101
        /*072a*/ 	.byte	0x25
	.zero		1


	//   ....[98]....
        /*072c*/ 	.word	0x000051f0
        /*0730*/ 	.word	0x000000ff
        /*0734*/ 	.word	0x000000b0
        /*0738*/ 	.short	0x010a
        /*073a*/ 	.byte	0x15
	.zero		1


	//   ....[99]....
        /*073c*/ 	.word	0x00005210
        /*0740*/ 	.word	0x000000ff
        /*0744*/ 	.word	0x000000b8
        /*0748*/ 	.short	0x010a
        /*074a*/ 	.byte	0x15
	.zero		1


	//   ....[100]....
        /*074c*/ 	.word	0x00005230
        /*0750*/ 	.word	0x000000ff
        /*0754*/ 	.word	0x000000c0
        /*0758*/ 	.short	0x010a
        /*075a*/ 	.byte	0x15
	.zero		1


	//   ....[101]....
        /*075c*/ 	.word	0x00005270
        /*0760*/ 	.word	0x00000000
        /*0764*/ 	.word	0x000000c8
        /*0768*/ 	.short	0x010a
        /*076a*/ 	.byte	0xff
	.zero		1


	//   ....[102]....
        /*076c*/ 	.word	0x000055b0
        /*0770*/ 	.word	0x00000003
        /*0774*/ 	.word	0x000000e0
        /*0778*/ 	.short	0x010a
        /*077a*/ 	.byte	0xff
	.zero		1


	//   ....[103]....
        /*077c*/ 	.word	0x00005730
        /*0780*/ 	.word	0x00000000
        /*0784*/ 	.word	0x00000000
        /*0788*/ 	.short	0x0101
        /*078a*/ 	.byte	0xff
	.zero		1


	//   ....[104]....
        /*078c*/ 	.word	0x000062d0
        /*0790*/ 	.word	0x000000ff
        /*0794*/ 	.word	0x00000090
        /*0798*/ 	.short	0x010a
        /*079a*/ 	.byte	0x2c
	.zero		1


	//   ....[105]....
        /*079c*/ 	.word	0x00006340
        /*07a0*/ 	.word	0x00000062
        /*07a4*/ 	.word	0x00000100
        /*07a8*/ 	.short	0x010a
        /*07aa*/ 	.byte	0xff
	.zero		1


	//   ....[106]....
        /*07ac*/ 	.word	0x00006460
        /*07b0*/ 	.word	0x000000ff
        /*07b4*/ 	.word	0x00000090
        /*07b8*/ 	.short	0x010a
        /*07ba*/ 	.byte	0x2c
	.zero		1


	//   ....[107]....
        /*07bc*/ 	.word	0x00006560
        /*07c0*/ 	.word	0x00000062
        /*07c4*/ 	.word	0x00000100
        /*07c8*/ 	.short	0x010a
        /*07ca*/ 	.byte	0xff
	.zero		1


	//   ....[108]....
        /*07cc*/ 	.word	0x00007060
        /*07d0*/ 	.word	0x00000000
        /*07d4*/ 	.word	0x00000000
        /*07d8*/ 	.short	0x0101
        /*07da*/ 	.byte	0xff
	.zero		1


	//   ....[109]....
        /*07dc*/ 	.word	0x00007070
        /*07e0*/ 	.word	0x00000003
        /*07e4*/ 	.word	0x00000090
        /*07e8*/ 	.short	0x010a
        /*07ea*/ 	.byte	0xff
	.zero		1


	//   ....[110]....
        /*07ec*/ 	.word	0x00007140
        /*07f0*/ 	.word	0x00000003
        /*07f4*/ 	.word	0x00000090
        /*07f8*/ 	.short	0x010a
        /*07fa*/ 	.byte	0xff
	.zero		1


	//   ....[111]....
        /*07fc*/ 	.word	0x00007cd0
        /*0800*/ 	.word	0x00000066
        /*0804*/ 	.word	0x00000000
        /*0808*/ 	.short	0x0101
        /*080a*/ 	.byte	0xff
	.zero		1


	//   ....[112]....
        /*080c*/ 	.word	0x00007cf0
        /*0810*/ 	.word	0x0000003f
        /*0814*/ 	.word	0x00000090
        /*0818*/ 	.short	0x010a
        /*081a*/ 	.byte	0xff
	.zero		1


	//   ....[113]....
        /*081c*/ 	.word	0x00007db0
        /*0820*/ 	.word	0x0000003f
        /*0824*/ 	.word	0x00000090
        /*0828*/ 	.short	0x010a
        /*082a*/ 	.byte	0xff
	.zero		1


	//   ....[114]....
        /*082c*/ 	.word	0x00008930
        /*0830*/ 	.word	0x00000066
        /*0834*/ 	.word	0x00000000
        /*0838*/ 	.short	0x0101
        /*083a*/ 	.byte	0xff
	.zero		1


	//   ....[115]....
        /*083c*/ 	.word	0x00008950
        /*0840*/ 	.word	0x0000006c
        /*0844*/ 	.word	0x00000090
        /*0848*/ 	.short	0x010a
        /*084a*/ 	.byte	0xff
	.zero		1


	//   ....[116]....
        /*084c*/ 	.word	0x00008a10
        /*0850*/ 	.word	0x0000006c
        /*0854*/ 	.word	0x00000090
        /*0858*/ 	.short	0x010a
        /*085a*/ 	.byte	0xff
	.zero		1


	//   ....[117]....
        /*085c*/ 	.word	0x00008e50
        /*0860*/ 	.word	0x000000ff
        /*0864*/ 	.word	0x00000000
        /*0868*/ 	.short	0x0101
        /*086a*/ 	.byte	0x04
	.zero		1


	//   ....[118]....
        /*086c*/ 	.word	0x00009600
        /*0870*/ 	.word	0x00000002
        /*0874*/ 	.word	0x00000000
        /*0878*/ 	.short	0x0101
        /*087a*/ 	.byte	0xff
	.zero		1


	//   ....[119]....
        /*087c*/ 	.word	0x000098b0
        /*0880*/ 	.word	0x000000ff
        /*0884*/ 	.word	0x00000000
        /*0888*/ 	.short	0x0101
        /*088a*/ 	.byte	0x04
	.zero		1


	//   ....[120]....
        /*088c*/ 	.word	0x000098d0
        /*0890*/ 	.word	0x00000000
        /*0894*/ 	.word	0x00000150
        /*0898*/ 	.short	0x010a
        /*089a*/ 	.byte	0xff
	.zero		1


	//   ....[121]....
        /*089c*/ 	.word	0x00009930
        /*08a0*/ 	.word	0x00000000
        /*08a4*/ 	.word	0x00000048
        /*08a8*/ 	.short	0x010a
        /*08aa*/ 	.byte	0xff
	.zero		1


	//   ....[122]....
        /*08ac*/ 	.word	0x00009990
        /*08b0*/ 	.word	0x00000000
        /*08b4*/ 	.word	0x00000048
        /*08b8*/ 	.short	0x010a
        /*08ba*/ 	.byte	0xff
	.zero		1


	//   ....[123]....
        /*08bc*/ 	.word	0x000099e0
        /*08c0*/ 	.word	0x00000003
        /*08c4*/ 	.word	0x000000e0
        /*08c8*/ 	.short	0x010a
        /*08ca*/ 	.byte	0xff
	.zero		1


	//   ....[124]....
        /*08cc*/ 	.word	0x00009a40
        /*08d0*/ 	.word	0x00000000
        /*08d4*/ 	.word	0x00000000
        /*08d8*/ 	.short	0x010a
        /*08da*/ 	.byte	0xff
	.zero		1


	//   ....[125]....
        /*08dc*/ 	.word	0x00009aa0
        /*08e0*/ 	.word	0x00000000
        /*08e4*/ 	.word	0x00000000
        /*08e8*/ 	.short	0x010a
        /*08ea*/ 	.byte	0xff
	.zero		1


	//   ....[126]....
        /*08ec*/ 	.word	0x00009b00
        /*08f0*/ 	.word	0x00000000
        /*08f4*/ 	.word	0x00000000
        /*08f8*/ 	.short	0x010a
        /*08fa*/ 	.byte	0xff
	.zero		1


	//   ....[127]....
        /*08fc*/ 	.word	0x00009b60
        /*0900*/ 	.word	0x00000000
        /*0904*/ 	.word	0x00000000
        /*0908*/ 	.short	0x010a
        /*090a*/ 	.byte	0xff
	.zero		1


	//   ....[128]....
        /*090c*/ 	.word	0x00009bc0
        /*0910*/ 	.word	0x00000000
        /*0914*/ 	.word	0x00000000
        /*0918*/ 	.short	0x010a
        /*091a*/ 	.byte	0xff
	.zero		1


	//   ....[129]....
        /*091c*/ 	.word	0x00009c20
        /*0920*/ 	.word	0x00000000
        /*0924*/ 	.word	0x00000000
        /*0928*/ 	.short	0x010a
        /*092a*/ 	.byte	0xff
	.zero		1


	//   ....[130]....
        /*092c*/ 	.word	0x00009c80
        /*0930*/ 	.word	0x00000000
        /*0934*/ 	.word	0x00000000
        /*0938*/ 	.short	0x010a
        /*093a*/ 	.byte	0xff
	.zero		1


	//   ....[131]....
        /*093c*/ 	.word	0x00009ce0
        /*0940*/ 	.word	0x00000000
        /*0944*/ 	.word	0x00000000
        /*0948*/ 	.short	0x010a
        /*094a*/ 	.byte	0xff
	.zero		1


	//   ....[132]....
        /*094c*/ 	.word	0x00009d30
        /*0950*/ 	.word	0x00000002
        /*0954*/ 	.word	0x00000140
        /*0958*/ 	.short	0x010a
        /*095a*/ 	.byte	0xff
	.zero		1


	//   ....[133]....
        /*095c*/ 	.word	0x00009d90
        /*0960*/ 	.word	0x00000002
        /*0964*/ 	.word	0x000000f0
        /*0968*/ 	.short	0x010a
        /*096a*/ 	.byte	0xff
	.zero		1


	//   ....[134]....
        /*096c*/ 	.word	0x00009de0
        /*0970*/ 	.word	0x00000002
        /*0974*/ 	.word	0x000000e0
        /*0978*/ 	.short	0x010a
        /*097a*/ 	.byte	0xff
	.zero		1


	//   ....[135]....
        /*097c*/ 	.word	0x00009e40
        /*0980*/ 	.word	0x00000000
        /*0984*/ 	.word	0x000000f0
        /*0988*/ 	.short	0x010a
        /*098a*/ 	.byte	0xff
	.zero		1


	//   ....[136]....
        /*098c*/ 	.word	0x00009e90
        /*0990*/ 	.word	0x00000000
        /*0994*/ 	.word	0x000000e0
        /*0998*/ 	.short	0x010a
        /*099a*/ 	.byte	0xff
	.zero		1


	//   ....[137]....
        /*099c*/ 	.word	0x00009ef0
        /*09a0*/ 	.word	0x00000003
        /*09a4*/ 	.word	0x00000120
        /*09a8*/ 	.short	0x010a
        /*09aa*/ 	.byte	0xff
	.zero		1


	//   ....[138]....
        /*09ac*/ 	.word	0x00009f50
        /*09b0*/ 	.word	0x00000000
        /*09b4*/ 	.word	0x00000000
        /*09b8*/ 	.short	0x010a
        /*09ba*/ 	.byte	0xff
	.zero		1


	//   ....[139]....
        /*09bc*/ 	.word	0x00009fb0
        /*09c0*/ 	.word	0x00000000
        /*09c4*/ 	.word	0x00000000
        /*09c8*/ 	.short	0x010a
        /*09ca*/ 	.byte	0xff
	.zero		1


	//   ....[140]....
        /*09cc*/ 	.word	0x0000a010
        /*09d0*/ 	.word	0x00000000
        /*09d4*/ 	.word	0x00000000
        /*09d8*/ 	.short	0x010a
        /*09da*/ 	.byte	0xff
	.zero		1


	//   ....[141]....
        /*09dc*/ 	.word	0x0000a070
        /*09e0*/ 	.word	0x00000000
        /*09e4*/ 	.word	0x00000000
        /*09e8*/ 	.short	0x010a
        /*09ea*/ 	.byte	0xff
	.zero		1


	//   ....[142]....
        /*09ec*/ 	.word	0x0000a0d0
        /*09f0*/ 	.word	0x00000000
        /*09f4*/ 	.word	0x00000000
        /*09f8*/ 	.short	0x010a
        /*09fa*/ 	.byte	0xff
	.zero		1


	//   ....[143]....
        /*09fc*/ 	.word	0x0000a120
        /*0a00*/ 	.word	0x0000000c
        /*0a04*/ 	.word	0x000000e0
        /*0a08*/ 	.short	0x010a
        /*0a0a*/ 	.byte	0xff
	.zero		1


	//   ....[144]....
        /*0a0c*/ 	.word	0x0000a180
        /*0a10*/ 	.word	0x00000000
        /*0a14*/ 	.word	0x000000d8
        /*0a18*/ 	.short	0x010a
        /*0a1a*/ 	.byte	0xff
	.zero		1


	//   ....[145]....
        /*0a1c*/ 	.word	0x0000a1e0
        /*0a20*/ 	.word	0x00000000
        /*0a24*/ 	.word	0x000000b0
        /*0a28*/ 	.short	0x010a
        /*0a2a*/ 	.byte	0xff
	.zero		1


	//   ....[146]....
        /*0a2c*/ 	.word	0x0000a240
        /*0a30*/ 	.word	0x00000000
        /*0a34*/ 	.word	0x000000b8
        /*0a38*/ 	.short	0x010a
        /*0a3a*/ 	.byte	0xff
	.zero		1


	//   ....[147]....
        /*0a3c*/ 	.word	0x0000a2a0
        /*0a40*/ 	.word	0x00000000
        /*0a44*/ 	.word	0x000000c0
        /*0a48*/ 	.short	0x010a
        /*0a4a*/ 	.byte	0xff
	.zero		1


	//   ....[148]....
        /*0a4c*/ 	.word	0x0000a300
        /*0a50*/ 	.word	0x00000000
        /*0a54*/ 	.word	0x000000c8
        /*0a58*/ 	.short	0x010a
        /*0a5a*/ 	.byte	0xff
	.zero		1


	//   ....[149]....
        /*0a5c*/ 	.word	0x0000a360
        /*0a60*/ 	.word	0x00000000
        /*0a64*/ 	.word	0x000000b0
        /*0a68*/ 	.short	0x010a
        /*0a6a*/ 	.byte	0xff
	.zero		1


	//   ....[150]....
        /*0a6c*/ 	.word	0x0000a3c0
        /*0a70*/ 	.word	0x00000000
        /*0a74*/ 	.word	0x000000b8
        /*0a78*/ 	.short	0x010a
        /*0a7a*/ 	.byte	0xff
	.zero		1


	//   ....[151]....
        /*0a7c*/ 	.word	0x0000a420
        /*0a80*/ 	.word	0x00000000
        /*0a84*/ 	.word	0x000000c0
        /*0a88*/ 	.short	0x010a
        /*0a8a*/ 	.byte	0xff
	.zero		1


	//   ....[152]....
        /*0a8c*/ 	.word	0x0000a470
        /*0a90*/ 	.word	0x00000003
        /*0a94*/ 	.word	0x000000e0
        /*0a98*/ 	.short	0x010a
        /*0a9a*/ 	.byte	0xff
	.zero		1


	//   ....[153]....
        /*0a9c*/ 	.word	0x0000a4d0
        /*0aa0*/ 	.word	0x00000000
        /*0aa4*/ 	.word	0x00000090
        /*0aa8*/ 	.short	0x010a
        /*0aaa*/ 	.byte	0xff
	.zero		1


	//   ....[154]....
        /*0aac*/ 	.word	0x0000a520
        /*0ab0*/ 	.word	0x00000062
        /*0ab4*/ 	.word	0x00000100
        /*0ab8*/ 	.short	0x010a
        /*0aba*/ 	.byte	0xff
	.zero		1


	//   ....[155]....
        /*0abc*/ 	.word	0x0000a570
        /*0ac0*/ 	.word	0x00000003
        /*0ac4*/ 	.word	0x00000090
        /*0ac8*/ 	.short	0x010a
        /*0aca*/ 	.byte	0xff
	.zero		1


	//   ....[156]....
        /*0acc*/ 	.word	0x0000a5c0
        /*0ad0*/ 	.word	0x0000003f
        /*0ad4*/ 	.word	0x00000090
        /*0ad8*/ 	.short	0x010a
        /*0ada*/ 	.byte	0xff
	.zero		1


	//   ....[157]....
        /*0adc*/ 	.word	0x0000a610
        /*0ae0*/ 	.word	0x0000006c
        /*0ae4*/ 	.word	0x00000090
        /*0ae8*/ 	.short	0x010a
        /*0aea*/ 	.byte	0xff
	.zero		1


	//----- nvinfo : EIATTR_NUM_MBARRIERS
	.align		4
.L_47:
        /*0aec*/ 	.byte	0x03, 0x38
        /*0aee*/ 	.short	0x002c


	//----- nvinfo : EIATTR_EXIT_INSTR_OFFSETS
	.align		4
        /*0af0*/ 	.byte	0x04, 0x1c
        /*0af2*/ 	.short	(.L_49 - .L_48)


	//   ....[0]....
.L_48:
        /*0af4*/ 	.word	0x00002d10


	//   ....[1]....
        /*0af8*/ 	.word	0x00003220


	//   ....[2]....
        /*0afc*/ 	.word	0x00003280


	//   ....[3]....
        /*0b00*/ 	.word	0x00004120


	//   ....[4]....
        /*0b04*/ 	.word	0x000052a0


	//   ....[5]....
        /*0b08*/ 	.word	0x000052e0


	//   ....[6]....
        /*0b0c*/ 	.word	0x00009790


	//   ....[7]....
        /*0b10*/ 	.word	0x00009810


	//   ....[8]....
        /*0b14*/ 	.word	0x00009840


	//   ....[9]....
        /*0b18*/ 	.word	0x000098c0


	//----- nvinfo : EIATTR_MAX_THREADS
	.align		4
.L_49:
        /*0b1c*/ 	.byte	0x04, 0x05
        /*0b1e*/ 	.short	(.L_51 - .L_50)
.L_50:
        /*0b20*/ 	.word	0x00000100
        /*0b24*/ 	.word	0x00000001
        /*0b28*/ 	.word	0x00000001


	//----- nvinfo : EIATTR_CRS_STACK_SIZE
	.align		4
.L_51:
        /*0b2c*/ 	.byte	0x04, 0x1e
        /*0b2e*/ 	.short	(.L_53 - .L_52)
.L_52:
        /*0b30*/ 	.word	0x00000000


	//----- nvinfo : EIATTR_CBANK_PARAM_SIZE
	.align		4
.L_53:
        /*0b34*/ 	.byte	0x03, 0x19
        /*0b36*/ 	.short	0x0800


	//----- nvinfo : EIATTR_PARAM_CBANK
	.align		4
        /*0b38*/ 	.byte	0x04, 0x0a
        /*0b3a*/ 	.short	(.L_55 - .L_54)
	.align		4
.L_54:
        /*0b3c*/ 	.word	index@(.nv.constant0._ZN7cutlass13device_kernelINS_4gemm6kernel13GemmUniversalIN4cute5tupleIJiiiiEEENS1_10collective13CollectiveMmaINS1_35MainloopSm100TmaUmmaWarpSpecializedILi9ELi2ELi4ENS5_IJNS4_1CILi1EEENSA_ILi2EEESB_EEEEENS5_IJNSA_ILi64EEENSA_ILi256EEENSA_ILi32EEEEEENS_6half_tENS5_IJlSB_lEEESJ_SK_NS4_8TiledMMAINS4_8MMA_AtomIJNS4_20SM100_MMA_F16BF16_SSISJ_SJ_fLi64ELi256ELNS4_4UMMA5MajorE0ELSP_0ELNSO_7ScaleInE0ELSQ_0EEEEEENS4_6LayoutINS5_IJSB_SB_SB_EEENS5_IJNSA_ILi0EEESV_SV_EEEEENS5_IJNS4_10UnderscoreESY_SY_EEEEENS4_23SM90_TMA_LOAD_MULTICASTENS4_14ComposedLayoutINS4_7SwizzleILi2ELi4ELi3EEENS4_18smem_ptr_flag_bitsILi16EEENST_INS5_IJNSA_ILi8EEESH_EEENS5_IJSH_SB_EEEEEEEvNS4_8identityENS4_13SM90_TMA_LOADES1B_vS1C_EENS_8epilogue10collective18CollectiveEpilogueINS1F_23Sm100TmaWarpSpecializedILi4ELi2ELi32ELb1ELb0EEEJSI_NS5_IJNST_ISF_SB_EES1K_EEESJ_SK_SJ_SK_NS1F_6fusion15FusionCallbacksIS1J_NS1M_17LinearCombinationISJ_fSJ_fLNS_15FloatRoundStyleE2EEESI_S1L_JEEENS4_5SM1004TMEM4LOAD26SM100_TMEM_LOAD_16dp256b8xES1D_NS12_INS13_ILi3ELi4ELi3EEES16_NST_INS5_IJS17_SF_EEENS5_IJSF_SB_EEEEEEENS4_17SM75_U32x4_LDSM_NENS4_14SM90_TMA_STOREES20_NS4_17SM90_U32x4_STSM_NENS4_39AutoVectorizingCopyWithAssumedAlignmentILi128EEEEEEvvEEEEvNT_6ParamsE)
        /*0b40*/ 	.short	0x0380
        /*0b42*/ 	.short	0x0800


	//----- nvinfo : EIATTR_SW_WAR
	.align		4
.L_55:
        /*0b44*/ 	.byte	0x04, 0x36
        /*0b46*/ 	.short	(.L_57 - .L_56)
.L_56:
        /*0b48*/ 	.word	0x00000008
.L_57:


//--------------------- .nv.callgraph             --------------------------
	.section	.nv.callgraph,"",@"SHT_CUDA_CALLGRAPH"
	.align	4
	.sectionentsize	8
	.align		4
        /*0000*/ 	.word	0x00000000
	.align		4
        /*0004*/ 	.word	0xffffffff
	.align		4
        /*0008*/ 	.word	index@(_ZN7cutlass13device_kernelINS_4gemm6kernel13GemmUniversalIN4cute5tupleIJiiiiEEENS1_10collective13CollectiveMmaINS1_35MainloopSm100TmaUmmaWarpSpecializedILi9ELi2ELi4ENS5_IJNS4_1CILi1EEENSA_ILi2EEESB_EEEEENS5_IJNSA_ILi64EEENSA_ILi256EEENSA_ILi32EEEEEENS_6half_tENS5_IJlSB_lEEESJ_SK_NS4_8TiledMMAINS4_8MMA_AtomIJNS4_20SM100_MMA_F16BF16_SSISJ_SJ_fLi64ELi256ELNS4_4UMMA5MajorE0ELSP_0ELNSO_7ScaleInE0ELSQ_0EEEEEENS4_6LayoutINS5_IJSB_SB_SB_EEENS5_IJNSA_ILi0EEESV_SV_EEEEENS5_IJNS4_10UnderscoreESY_SY_EEEEENS4_23SM90_TMA_LOAD_MULTICASTENS4_14ComposedLayoutINS4_7SwizzleILi2ELi4ELi3EEENS4_18smem_ptr_flag_bitsILi16EEENST_INS5_IJNSA_ILi8EEESH_EEENS5_IJSH_SB_EEEEEEEvNS4_8identityENS4_13SM90_TMA_LOADES1B_vS1C_EENS_8epilogue10collective18CollectiveEpilogueINS1F_23Sm100TmaWarpSpecializedILi4ELi2ELi32ELb1ELb0EEEJSI_NS5_IJNST_ISF_SB_EES1K_EEESJ_SK_SJ_SK_NS1F_6fusion15FusionCallbacksIS1J_NS1M_17LinearCombinationISJ_fSJ_fLNS_15FloatRoundStyleE2EEESI_S1L_JEEENS4_5SM1004TMEM4LOAD26SM100_TMEM_LOAD_16dp256b8xES1D_NS12_INS13_ILi3ELi4ELi3EEES16_NST_INS5_IJS17_SF_EEENS5_IJSF_SB_EEEEEEENS4_17SM75_U32x4_LDSM_NENS4_14SM90_TMA_STOREES20_NS4_17SM90_U32x4_STSM_NENS4_39AutoVectorizingCopyWithAssumedAlignmentILi128EEEEEEvvEEEEvNT_6ParamsE)
	.align		4
        /*000c*/ 	.word	index@(__assertfail)
	.align		4
        /*0010*/ 	.word	0x00000000
	.align		4
        /*0014*/ 	.word	0xfffffffe
	.align		4
        /*0018*/ 	.word	0x00000000
	.align		4
        /*001c*/ 	.word	0xfffffffd
	.align		4
        /*0020*/ 	.word	0x00000000
	.align		4
        /*0024*/ 	.word	0xfffffffc


//--------------------- .nv.constant4             --------------------------
	.section	.nv.constant4,"a",@progbits
	.align	8
	.align		8
.nv.constant4:
        /*0000*/ 	.dword	__assertfail
	.align		8
        /*0008*/ 	.dword	__unnamed_1
	.align		8
        /*0010*/ 	.dword	__unnamed_2
	.align		8
        /*0018*/ 	.dword	_ZN39_INTERNAL_13e27496_4_k_cu_79aaac86_59274cuda3std3__45__cpo5beginE
	.align		8
        /*0020*/ 	.dword	_ZN39_INTERNAL_13e27496_4_k_cu_79aaac86_59274cuda3std3__45__cpo3endE
	.align		8
        /*0028*/ 	.dword	_ZN39_INTERNAL_13e27496_4_k_cu_79aaac86_59274cuda3std3__45__cpo6cbeginE
	.align		8
        /*0030*/ 	.dword	_ZN39_INTERNAL_13e27496_4_k_cu_79aaac86_59274cuda3std3__45__cpo4cendE
	.align		8
        /*0038*/ 	.dword	_ZN39_INTERNAL_13e27496_4_k_cu_79aaac86_59274cuda3std3__441_GLOBAL__N__13e27496_4_k_cu_79aaac86_59276ignoreE
	.align		8
        /*0040*/ 	.dword	_ZN39_INTERNAL_13e27496_4_k_cu_79aaac86_59274cuda3std3__419piecewise_constructE
	.align		8
        /*0048*/ 	.dword	_ZN39_INTERNAL_13e27496_4_k_cu_79aaac86_59274cuda3std3__48in_placeE
	.align		8
        /*0050*/ 	.dword	_ZN39_INTERNAL_13e27496_4_k_cu_79aaac86_59274cuda3std6ranges3__45__cpo4swapE
	.align		8
        /*0058*/ 	.dword	_ZN39_INTERNAL_13e27496_4_k_cu_79aaac86_59274cuda3std6ranges3__45__cpo9iter_moveE
	.align		8
        /*0060*/ 	.dword	_ZN39_INTERNAL_13e27496_4_k_cu_79aaac86_59274cute7productE
	.align		8
        /*0068*/ 	.dword	_ZN39_INTERNAL_13e27496_4_k_cu_79aaac86_59274cute1_E
	.align		8
        /*0070*/ 	.dword	$str$25
	.align		8
        /*0078*/ 	.dword	$str$26
	.align		8
        /*0080*/ 	.dword	$str$27
	.align		8
        /*0088*/ 	.dword	$str$28


//--------------------- .text._ZN7cutlass13device_kernelINS_4gemm6kernel13GemmUniversalIN4cute5tupleIJiiiiEEENS1_10collective13CollectiveMmaINS1_35MainloopSm100TmaUmmaWarpSpecializedILi9ELi2ELi4ENS5_IJNS4_1CILi1EEENSA_ILi2EEESB_EEEEENS5_IJNSA_ILi64EEENSA_ILi256EEENSA_ILi32EEEEEENS_6half_tENS5_IJlSB_lEEESJ_SK_NS4_8TiledMMAINS4_8MMA_AtomIJNS4_20SM100_MMA_F16BF16_SSISJ_SJ_fLi64ELi256ELNS4_4UMMA5MajorE0ELSP_0ELNSO_7ScaleInE0ELSQ_0EEEEEENS4_6LayoutINS5_IJSB_SB_SB_EEENS5_IJNSA_ILi0EEESV_SV_EEEEENS5_IJNS4_10UnderscoreESY_SY_EEEEENS4_23SM90_TMA_LOAD_MULTICASTENS4_14ComposedLayoutINS4_7SwizzleILi2ELi4ELi3EEENS4_18smem_ptr_flag_bitsILi16EEENST_INS5_IJNSA_ILi8EEESH_EEENS5_IJSH_SB_EEEEEEEvNS4_8identityENS4_13SM90_TMA_LOADES1B_vS1C_EENS_8epilogue10collective18CollectiveEpilogueINS1F_23Sm100TmaWarpSpecializedILi4ELi2ELi32ELb1ELb0EEEJSI_NS5_IJNST_ISF_SB_EES1K_EEESJ_SK_SJ_SK_NS1F_6fusion15FusionCallbacksIS1J_NS1M_17LinearCombinationISJ_fSJ_fLNS_15FloatRoundStyleE2EEESI_S1L_JEEENS4_5SM1004TMEM4LOAD26SM100_TMEM_LOAD_16dp256b8xES1D_NS12_INS13_ILi3ELi4ELi3EEES16_NST_INS5_IJS17_SF_EEENS5_IJSF_SB_EEEEEEENS4_17SM75_U32x4_LDSM_NENS4_14SM90_TMA_STOREES20_NS4_17SM90_U32x4_STSM_NENS4_39AutoVectorizingCopyWithAssumedAlignmentILi128EEEEEEvvEEEEvNT_6ParamsE --------------------------
	.section	.text._ZN7cutlass13device_kernelINS_4gemm6kernel13GemmUniversalIN4cute5tupleIJiiiiEEENS1_10collective13CollectiveMmaINS1_35MainloopSm100TmaUmmaWarpSpecializedILi9ELi2ELi4ENS5_IJNS4_1CILi1EEENSA_ILi2EEESB_EEEEENS5_IJNSA_ILi64EEENSA_ILi256EEENSA_ILi32EEEEEENS_6half_tENS5_IJlSB_lEEESJ_SK_NS4_8TiledMMAINS4_8MMA_AtomIJNS4_20SM100_MMA_F16BF16_SSISJ_SJ_fLi64ELi256ELNS4_4UMMA5MajorE0ELSP_0ELNSO_7ScaleInE0ELSQ_0EEEEEENS4_6LayoutINS5_IJSB_SB_SB_EEENS5_IJNSA_ILi0EEESV_SV_EEEEENS5_IJNS4_10UnderscoreESY_SY_EEEEENS4_23SM90_TMA_LOAD_MULTICASTENS4_14ComposedLayoutINS4_7SwizzleILi2ELi4ELi3EEENS4_18smem_ptr_flag_bitsILi16EEENST_INS5_IJNSA_ILi8EEESH_EEENS5_IJSH_SB_EEEEEEEvNS4_8identityENS4_13SM90_TMA_LOADES1B_vS1C_EENS_8epilogue10collective18CollectiveEpilogueINS1F_23Sm100TmaWarpSpecializedILi4ELi2ELi32ELb1ELb0EEEJSI_NS5_IJNST_ISF_SB_EES1K_EEESJ_SK_SJ_SK_NS1F_6fusion15FusionCallbacksIS1J_NS1M_17LinearCombinationISJ_fSJ_fLNS_15FloatRoundStyleE2EEESI_S1L_JEEENS4_5SM1004TMEM4LOAD26SM100_TMEM_LOAD_16dp256b8xES1D_NS12_INS13_ILi3ELi4ELi3EEES16_NST_INS5_IJS17_SF_EEENS5_IJSF_SB_EEEEEEENS4_17SM75_U32x4_LDSM_NENS4_14SM90_TMA_STOREES20_NS4_17SM90_U32x4_STSM_NENS4_39AutoVectorizingCopyWithAssumedAlignmentILi128EEEEEEvvEEEEvNT_6ParamsE,"ax",@progbits
	.align	128
.text._ZN7cutlass13device_kernelINS_4gemm6kernel13GemmUniversalIN4cute5tupleIJiiiiEEENS1_10collective13CollectiveMmaINS1_35MainloopSm100TmaUmmaWarpSpecializedILi9ELi2ELi4ENS5_IJNS4_1CILi1EEENSA_ILi2EEESB_EEEEENS5_IJNSA_ILi64EEENSA_ILi256EEENSA_ILi32EEEEEENS_6half_tENS5_IJlSB_lEEESJ_SK_NS4_8TiledMMAINS4_8MMA_AtomIJNS4_20SM100_MMA_F16BF16_SSISJ_SJ_fLi64ELi256ELNS4_4UMMA5MajorE0ELSP_0ELNSO_7ScaleInE0ELSQ_0EEEEEENS4_6LayoutINS5_IJSB_SB_SB_EEENS5_IJNSA_ILi0EEESV_SV_EEEEENS5_IJNS4_10UnderscoreESY_SY_EEEEENS4_23SM90_TMA_LOAD_MULTICASTENS4_14ComposedLayoutINS4_7SwizzleILi2ELi4ELi3EEENS4_18smem_ptr_flag_bitsILi16EEENST_INS5_IJNSA_ILi8EEESH_EEENS5_IJSH_SB_EEEEEEEvNS4_8identityENS4_13SM90_TMA_LOADES1B_vS1C_EENS_8epilogue10collective18CollectiveEpilogueINS1F_23Sm100TmaWarpSpecializedILi4ELi2ELi32ELb1ELb0EEEJSI_NS5_IJNST_ISF_SB_EES1K_EEESJ_SK_SJ_SK_NS1F_6fusion15FusionCallbacksIS1J_NS1M_17LinearCombinationISJ_fSJ_fLNS_15FloatRoundStyleE2EEESI_S1L_JEEENS4_5SM1004TMEM4LOAD26SM100_TMEM_LOAD_16dp256b8xES1D_NS12_INS13_ILi3ELi4ELi3EEES16_NST_INS5_IJS17_SF_EEENS5_IJSF_SB_EEEEEEENS4_17SM75_U32x4_LDSM_NENS4_14SM90_TMA_STOREES20_NS4_17SM90_U32x4_STSM_NENS4_39AutoVectorizingCopyWithAssumedAlignmentILi128EEEEEEvvEEEEvNT_6ParamsE:
        .type           _ZN7cutlass13device_kernelINS_4gemm6kernel13GemmUniversalIN4cute5tupleIJiiiiEEENS1_10collective13CollectiveMmaINS1_35MainloopSm100TmaUmmaWarpSpecializedILi9ELi2ELi4ENS5_IJNS4_1CILi1EEENSA_ILi2EEESB_EEEEENS5_IJNSA_ILi64EEENSA_ILi256EEENSA_ILi32EEEEEENS_6half_tENS5_IJlSB_lEEESJ_SK_NS4_8TiledMMAINS4_8MMA_AtomIJNS4_20SM100_MMA_F16BF16_SSISJ_SJ_fLi64ELi256ELNS4_4UMMA5MajorE0ELSP_0ELNSO_7ScaleInE0ELSQ_0EEEEEENS4_6LayoutINS5_IJSB_SB_SB_EEENS5_IJNSA_ILi0EEESV_SV_EEEEENS5_IJNS4_10UnderscoreESY_SY_EEEEENS4_23SM90_TMA_LOAD_MULTICASTENS4_14ComposedLayoutINS4_7SwizzleILi2ELi4ELi3EEENS4_18smem_ptr_flag_bitsILi16EEENST_INS5_IJNSA_ILi8EEESH_EEENS5_IJSH_SB_EEEEEEEvNS4_8identityENS4_13SM90_TMA_LOADES1B_vS1C_EENS_8epilogue10collective18CollectiveEpilogueINS1F_23Sm100TmaWarpSpecializedILi4ELi2ELi32ELb1ELb0EEEJSI_NS5_IJNST_ISF_SB_EES1K_EEESJ_SK_SJ_SK_NS1F_6fusion15FusionCallbacksIS1J_NS1M_17LinearCombinationISJ_fSJ_fLNS_15FloatRoundStyleE2EEESI_S1L_JEEENS4_5SM1004TMEM4LOAD26SM100_TMEM_LOAD_16dp256b8xES1D_NS12_INS13_ILi3ELi4ELi3EEES16_NST_INS5_IJS17_SF_EEENS5_IJSF_SB_EEEEEEENS4_17SM75_U32x4_LDSM_NENS4_14SM90_TMA_STOREES20_NS4_17SM90_U32x4_STSM_NENS4_39AutoVectorizingCopyWithAssumedAlignmentILi128EEEEEEvvEEEEvNT_6ParamsE,@function
        .size           _ZN7cutlass13device_kernelINS_4gemm6kernel13GemmUniversalIN4cute5tupleIJiiiiEEENS1_10collective13CollectiveMmaINS1_35MainloopSm100TmaUmmaWarpSpecializedILi9ELi2ELi4ENS5_IJNS4_1CILi1EEENSA_ILi2EEESB_EEEEENS5_IJNSA_ILi64EEENSA_ILi256EEENSA_ILi32EEEEEENS_6half_tENS5_IJlSB_lEEESJ_SK_NS4_8TiledMMAINS4_8MMA_AtomIJNS4_20SM100_MMA_F16BF16_SSISJ_SJ_fLi64ELi256ELNS4_4UMMA5MajorE0ELSP_0ELNSO_7ScaleInE0ELSQ_0EEEEEENS4_6LayoutINS5_IJSB_SB_SB_EEENS5_IJNSA_ILi0EEESV_SV_EEEEENS5_IJNS4_10UnderscoreESY_SY_EEEEENS4_23SM90_TMA_LOAD_MULTICASTENS4_14ComposedLayoutINS4_7SwizzleILi2ELi4ELi3EEENS4_18smem_ptr_flag_bitsILi16EEENST_INS5_IJNSA_ILi8EEESH_EEENS5_IJSH_SB_EEEEEEEvNS4_8identityENS4_13SM90_TMA_LOADES1B_vS1C_EENS_8epilogue10collective18CollectiveEpilogueINS1F_23Sm100TmaWarpSpecializedILi4ELi2ELi32ELb1ELb0EEEJSI_NS5_IJNST_ISF_SB_EES1K_EEESJ_SK_SJ_SK_NS1F_6fusion15FusionCallbacksIS1J_NS1M_17LinearCombinationISJ_fSJ_fLNS_15FloatRoundStyleE2EEESI_S1L_JEEENS4_5SM1004TMEM4LOAD26SM100_TMEM_LOAD_16dp256b8xES1D_NS12_INS13_ILi3ELi4ELi3EEES16_NST_INS5_IJS17_SF_EEENS5_IJSF_SB_EEEEEEENS4_17SM75_U32x4_LDSM_NENS4_14SM90_TMA_STOREES20_NS4_17SM90_U32x4_STSM_NENS4_39AutoVectorizingCopyWithAssumedAlignmentILi128EEEEEEvvEEEEvNT_6ParamsE,(.L_x_199 - _ZN7cutlass13device_kernelINS_4gemm6kernel13GemmUniversalIN4cute5tupleIJiiiiEEENS1_10collective13CollectiveMmaINS1_35MainloopSm100TmaUmmaWarpSpecializedILi9ELi2ELi4ENS5_IJNS4_1CILi1EEENSA_ILi2EEESB_EEEEENS5_IJNSA_ILi64EEENSA_ILi256EEENSA_ILi32EEEEEENS_6half_tENS5_IJlSB_lEEESJ_SK_NS4_8TiledMMAINS4_8MMA_AtomIJNS4_20SM100_MMA_F16BF16_SSISJ_SJ_fLi64ELi256ELNS4_4UMMA5MajorE0ELSP_0ELNSO_7ScaleInE0ELSQ_0EEEEEENS4_6LayoutINS5_IJSB_SB_SB_EEENS5_IJNSA_ILi0EEESV_SV_EEEEENS5_IJNS4_10UnderscoreESY_SY_EEEEENS4_23SM90_TMA_LOAD_MULTICASTENS4_14ComposedLayoutINS4_7SwizzleILi2ELi4ELi3EEENS4_18smem_ptr_flag_bitsILi16EEENST_INS5_IJNSA_ILi8EEESH_EEENS5_IJSH_SB_EEEEEEEvNS4_8identityENS4_13SM90_TMA_LOADES1B_vS1C_EENS_8epilogue10collective18CollectiveEpilogueINS1F_23Sm100TmaWarpSpecializedILi4ELi2ELi32ELb1ELb0EEEJSI_NS5_IJNST_ISF_SB_EES1K_EEESJ_SK_SJ_SK_NS1F_6fusion15FusionCallbacksIS1J_NS1M_17LinearCombinationISJ_fSJ_fLNS_15FloatRoundStyleE2EEESI_S1L_JEEENS4_5SM1004TMEM4LOAD26SM100_TMEM_LOAD_16dp256b8xES1D_NS12_INS13_ILi3ELi4ELi3EEES16_NST_INS5_IJS17_SF_EEENS5_IJSF_SB_EEEEEEENS4_17SM75_U32x4_LDSM_NENS4_14SM90_TMA_STOREES20_NS4_17SM90_U32x4_STSM_NENS4_39AutoVectorizingCopyWithAssumedAlignmentILi128EEEEEEvvEEEEvNT_6ParamsE)
        .other          _ZN7cutlass13device_kernelINS_4gemm6kernel13GemmUniversalIN4cute5tupleIJiiiiEEENS1_10collective13CollectiveMmaINS1_35MainloopSm100TmaUmmaWarpSpecializedILi9ELi2ELi4ENS5_IJNS4_1CILi1EEENSA_ILi2EEESB_EEEEENS5_IJNSA_ILi64EEENSA_ILi256EEENSA_ILi32EEEEEENS_6half_tENS5_IJlSB_lEEESJ_SK_NS4_8TiledMMAINS4_8MMA_AtomIJNS4_20SM100_MMA_F16BF16_SSISJ_SJ_fLi64ELi256ELNS4_4UMMA5MajorE0ELSP_0ELNSO_7ScaleInE0ELSQ_0EEEEEENS4_6LayoutINS5_IJSB_SB_SB_EEENS5_IJNSA_ILi0EEESV_SV_EEEEENS5_IJNS4_10UnderscoreESY_SY_EEEEENS4_23SM90_TMA_LOAD_MULTICASTENS4_14ComposedLayoutINS4_7SwizzleILi2ELi4ELi3EEENS4_18smem_ptr_flag_bitsILi16EEENST_INS5_IJNSA_ILi8EEESH_EEENS5_IJSH_SB_EEEEEEEvNS4_8identityENS4_13SM90_TMA_LOADES1B_vS1C_EENS_8epilogue10collective18CollectiveEpilogueINS1F_23Sm100TmaWarpSpecializedILi4ELi2ELi32ELb1ELb0EEEJSI_NS5_IJNST_ISF_SB_EES1K_EEESJ_SK_SJ_SK_NS1F_6fusion15FusionCallbacksIS1J_NS1M_17LinearCombinationISJ_fSJ_fLNS_15FloatRoundStyleE2EEESI_S1L_JEEENS4_5SM1004TMEM4LOAD26SM100_TMEM_LOAD_16dp256b8xES1D_NS12_INS13_ILi3ELi4ELi3EEES16_NST_INS5_IJS17_SF_EEENS5_IJSF_SB_EEEEEEENS4_17SM75_U32x4_LDSM_NENS4_14SM90_TMA_STOREES20_NS4_17SM90_U32x4_STSM_NENS4_39AutoVectorizingCopyWithAssumedAlignmentILi128EEEEEEvvEEEEvNT_6ParamsE,@"STO_CUDA_ENTRY STV_DEFAULT"
_ZN7cutlass13device_kernelINS_4gemm6kernel13GemmUniversalIN4cute5tupleIJiiiiEEENS1_10collective13CollectiveMmaINS1_35MainloopSm100TmaUmmaWarpSpecializedILi9ELi2ELi4ENS5_IJNS4_1CILi1EEENSA_ILi2EEESB_EEEEENS5_IJNSA_ILi64EEENSA_ILi256EEENSA_ILi32EEEEEENS_6half_tENS5_IJlSB_lEEESJ_SK_NS4_8TiledMMAINS4_8MMA_AtomIJNS4_20SM100_MMA_F16BF16_SSISJ_SJ_fLi64ELi256ELNS4_4UMMA5MajorE0ELSP_0ELNSO_7ScaleInE0ELSQ_0EEEEEENS4_6LayoutINS5_IJSB_SB_SB_EEENS5_IJNSA_ILi0EEESV_SV_EEEEENS5_IJNS4_10UnderscoreESY_SY_EEEEENS4_23SM90_TMA_LOAD_MULTICASTENS4_14ComposedLayoutINS4_7SwizzleILi2ELi4ELi3EEENS4_18smem_ptr_flag_bitsILi16EEENST_INS5_IJNSA_ILi8EEESH_EEENS5_IJSH_SB_EEEEEEEvNS4_8identityENS4_13SM90_TMA_LOADES1B_vS1C_EENS_8epilogue10collective18CollectiveEpilogueINS1F_23Sm100TmaWarpSpecializedILi4ELi2ELi32ELb1ELb0EEEJSI_NS5_IJNST_ISF_SB_EES1K_EEESJ_SK_SJ_SK_NS1F_6fusion15FusionCallbacksIS1J_NS1M_17LinearCombinationISJ_fSJ_fLNS_15FloatRoundStyleE2EEESI_S1L_JEEENS4_5SM1004TMEM4LOAD26SM100_TMEM_LOAD_16dp256b8xES1D_NS12_INS13_ILi3ELi4ELi3EEES16_NST_INS5_IJS17_SF_EEENS5_IJSF_SB_EEEEEEENS4_17SM75_U32x4_LDSM_NENS4_14SM90_TMA_STOREES20_NS4_17SM90_U32x4_STSM_NENS4_39AutoVectorizingCopyWithAssumedAlignmentILi128EEEEEEvvEEEEvNT_6ParamsE:
[----:B------:R-:W1:Y:S01]  /*0000*/  LDC R1, c[0x0][0x37c] ;  /* 0x0000df00ff017b82 */ /* 0x000e620000000800 */
[----:B------:R-:W2:Y:S01]  /*0010*/  S2R R94, SR_TID.X ;  /* 0x00000000005e7919 */ /* 0x000ea20000002100 */
[----:B------:R-:W3:Y:S01]  /*0020*/  LDCU.64 UR8, c[0x0][0x890] ;  /* 0x00011200ff0877ac */ /* 0x000ee20008000a00 */
[----:B------:R-:W-:Y:S02]  /*0030*/  PRMT R81, RZ, 0x7610, R81 ;  /* 0x00007610ff517816 */ /* 0x000fe40000000051 */
[----:B------:R-:W-:Y:S01]  /*0040*/  ELECT P3, URZ, PT ;  /* 0x0000000000ff782f */ /* 0x000fe20003860000 */
[----:B---3--:R-:W-:-:S04]  /*0050*/  UISETP.NE.U32.AND UP0, UPT, UR8, URZ, UPT ;  /* 0x000000ff0800728c */ /* 0x008fc8000bf05070 */
[----:B------:R-:W-:Y:S01]  /*0060*/  UISETP.NE.AND.EX UP0, UPT, UR9, URZ, UPT, UP0 ;  /* 0x000000ff0900728c */ /* 0x000fe2000bf05300 */
[----:B--2---:R-:W-:-:S05]  /*0070*/  SHF.R.U32.HI R82, RZ, 0x5, R94 ;  /* 0x00000005ff527819 */ /* 0x004fca000001165e */
[----:B------:R-:W2:Y:S02]  /*0080*/  SHFL.IDX PT, R0, R82, RZ, 0x1f ;  /* 0x00001fff52007589 */ /* 0x000ea400000e0000 */
[----:B--2---:R-:W-:Y:S01]  /*0090*/  R2UR UR17, R0 ;  /* 0x00000000001172ca */ /* 0x004fe200000e0000 */
[----:B-1----:R-:W-:-:S14]  /*00a0*/  BRA.U UP0, `(.L_x_0) ;  /* 0x0000000100307547 */ /* 0x002fdc000b800000 */
[----:B------:R-:W1:Y:S02]  /*00b0*/  LDCU.64 UR4, c[0x0][0x888] ;  /* 0x00011100ff0477ac */ /* 0x000e640008000a00 */
[----:B-1----:R-:W-:-:S04]  /*00c0*/  UISETP.NE.U32.AND UP0, UPT, UR4, URZ, UPT ;  /* 0x000000ff0400728c */ /* 0x002fc8000bf05070 */
[----:B------:R-:W-:-:S09]  /*00d0*/  UISETP.NE.AND.EX UP0, UPT, UR5, URZ, UPT, UP0 ;  /* 0x000000ff0500728c */ /* 0x000fd2000bf05300 */
[----:B------:R-:W-:Y:S05]  /*00e0*/  BRA.U !UP0, `(.L_x_1) ;  /* 0x0000000108147547 */ /* 0x000fea000b800000 */
[----:B------:R-:W1:Y:S01]  /*00f0*/  LDC.64 R2, c[0x0][0x888] ;  /* 0x00022200ff027b82 */ /* 0x000e620000000a00 */
[----:B------:R-:W1:Y:S02]  /*0100*/  LDCU.64 UR4, c[0x0][0x358] ;  /* 0x00006b00ff0477ac */ /* 0x000e640008000a00 */
[----:B-1----:R1:W5:Y:S01]  /*0110*/  LDG.E R41, desc[UR4][R2.64] ;  /* 0x0000000402297981 */ /* 0x002362000c1e1900 */
[----:B------:R-:W-:Y:S01]  /*0120*/  HFMA2 R81, -RZ, RZ, 0, 5.9604644775390625e-08 ;  /* 0x00000001ff517431 */ /* 0x000fe200000001ff */
[----:B------:R-:W-:Y:S05]  /*0130*/  BRA `(.L_x_0) ;  /* 0x00000000000c7947 */ /* 0x000fea0003800000 */
.L_x_1:
[----:B------:R-:W1:Y:S01]  /*0140*/  LDCU UR4, c[0x0][0x880] ;  /* 0x00011000ff0477ac */ /* 0x000e620008000800 */
[----:B------:R-:W-:Y:S01]  /*0150*/  HFMA2 R81, -RZ, RZ, 0, 5.9604644775390625e-08 ;  /* 0x00000001ff517431 */ /* 0x000fe200000001ff */
[----:B-1----:R-:W-:-:S07]  /*0160*/  MOV R41, UR4 ;  /* 0x0000000400297c02 */ /* 0x002fce0008000f00 */
.L_x_0:
[----:B------:R-:W2:Y:S02]  /*0170*/  LDCU.64 UR4, c[0x0][0x8b0] ;  /* 0x00011600ff0477ac */ /* 0x000ea40008000a00 */
[----:B--2---:R-:W-:-:S04]  /*0180*/  UISETP.NE.U32.AND UP0, UPT, UR4, URZ, UPT ;  /* 0x000000ff0400728c */ /* 0x004fc8000bf05070 */
[----:B------:R-:W-:-:S09]  /*0190*/  UISETP.NE.AND.EX UP0, UPT, UR5, URZ, UPT, UP0 ;  /* 0x000000ff0500728c */ /* 0x000fd2000bf05300 */
[----:B------:R-:W-:Y:S05]  /*01a0*/  BRA.U UP0, `(.L_x_2) ;  /* 0x0000000100287547 */ /* 0x000fea000b800000 */
[----:B------:R-:W2:Y:S02]  /*01b0*/  LDCU.64 UR4, c[0x0][0x8a8] ;  /* 0x00011500ff0477ac */ /* 0x000ea40008000a00 */
[----:B--2---:R-:W-:-:S04]  /*01c0*/  UISETP.NE.U32.AND UP0, UPT, UR4, URZ, UPT ;  /* 0x000000ff0400728c */ /* 0x004fc8000bf05070 */
[----:B------:R-:W-:-:S09]  /*01d0*/  UISETP.NE.AND.EX UP0, UPT, UR5, URZ, UPT, UP0 ;  /* 0x000000ff0500728c */ /* 0x000fd2000bf05300 */
[----:B------:R-:W-:Y:S05]  /*01e0*/  BRA.U !UP0, `(.L_x_3) ;  /* 0x0000000108107547 */ /* 0x000fea000b800000 */
[----:B------:R-:W2:Y:S01]  /*01f0*/  LDC.64 R38, c[0x0][0x8a8] ;  /* 0x00022a00ff267b82 */ /* 0x000ea20000000a00 */
[----:B------:R-:W2:Y:S02]  /*0200*/  LDCU.64 UR4, c[0x0][0x358] ;  /* 0x00006b00ff0477ac */ /* 0x000ea40008000a00 */
[----:B--2---:R2:W5:Y:S01]  /*0210*/  LDG.E R38, desc[UR4][R38.64] ;  /* 0x0000000426267981 */ /* 0x004562000c1e1900 */
[----:B------:R-:W-:Y:S05]  /*0220*/  BRA `(.L_x_2) ;  /* 0x0000000000087947 */ /* 0x000fea0003800000 */
.L_x_3:
[----:B------:R-:W2:Y:S02]  /*0230*/  LDCU UR4, c[0x0][0x8a0] ;  /* 0x00011400ff0477ac */ /* 0x000ea40008000800 */
[----:B--2---:R-:W-:Y:S02]  /*0240*/  MOV R38, UR4 ;  /* 0x0000000400267c02 */ /* 0x004fe40008000f00 */
.L_x_2:
[----:B------:R-:W-:Y:S01]  /*0250*/  IMAD.U32 R0, RZ, RZ, UR17 ;  /* 0x00000011ff007e24 */ /* 0x000fe2000f8e00ff */
[----:B------:R-:W-:Y:S04]  /*0260*/  BSSY.RECONVERGENT B0, `(.L_x_4) ;  /* 0x000000c000007945 */ /* 0x000fe80003800200 */
[C---:B------:R-:W-:Y:S02]  /*0270*/  ISETP.NE.OR P1, PT, R0.reuse, 0x1, !P3 ;  /* 0x000000010000780c */ /* 0x040fe40005f25670 */
[----:B------:R-:W-:-:S11]  /*0280*/  ISETP.NE.OR P0, PT, R0, 0x3, !P3 ;  /* 0x000000030000780c */ /* 0x000fd60005f05670 */
[----:B------:R-:W-:Y:S05]  /*0290*/  @P1 BRA `(.L_x_5) ;  /* 0x0000000000201947 */ /* 0x000fea0003800000 */
[----:B------:R-:W3:Y:S02]  /*02a0*/  LDCU.64 UR4, c[0x0][0x348] ;  /* 0x00006900ff0477ac */ /* 0x000ee40008000a00 */
[----:B---3--:R-:W-:Y:S02]  /*02b0*/  UIADD3 UR6, UP1, UPT, UR4, 0x80, URZ ;  /* 0x0000008004067890 */ /* 0x008fe4000ff3e0ff */
[----:B------:R-:W-:Y:S02]  /*02c0*/  UIADD3 UR4, UP0, UPT, UR4, 0x180, URZ ;  /* 0x0000018004047890 */ /* 0x000fe4000ff1e0ff */
[----:B------:R-:W-:Y:S02]  /*02d0*/  UIADD3.X UR7, UPT, UPT, URZ, UR5, URZ, UP1, !UPT ;  /* 0x00000005ff077290 */ /* 0x000fe40008ffe4ff */
[----:B------:R-:W-:-:S07]  /*02e0*/  UIADD3.X UR5, UPT, UPT, URZ, UR5, URZ, UP0, !UPT ;  /* 0x00000005ff057290 */ /* 0x000fce00087fe4ff */
[----:B------:R3:W-:Y:S02]  /*02f0*/  UTMACCTL.PF [UR6] ;  /* 0x00000000060079b9 */ /* 0x0007e40008040000 */
[----:B------:R3:W-:Y:S02]  /*0300*/  UTMACCTL.PF [UR4] ;  /* 0x00000000040079b9 */ /* 0x0007e40008040000 */
[----:B---3--:R-:W-:Y:S01]  /*0310*/  NOP ;  /* 0x0000000000007918 */ /* 0x008fe20000000000 */
.L_x_5:
[----:B------:R-:W-:Y:S05]  /*0320*/  BSYNC.RECONVERGENT B0 ;  /* 0x0000000000007941 */ /* 0x000fea0003800200 */
.L_x_4:
[----:B------:R-:W-:Y:S04]  /*0330*/  BSSY.RECONVERGENT B0, `(.L_x_6) ;  /* 0x000000a000007945 */ /* 0x000fe80003800200 */
        /* <DEDUP_REMOVED lines=9> */
.L_x_7:
[----:B------:R-:W-:Y:S05]  /*03d0*/  BSYNC.RECONVERGENT B0 ;  /* 0x0000000000007941 */ /* 0x000fea0003800200 */
.L_x_6:
[----:B------:R-:W3:Y:S01]  /*03e0*/  LDCU.64 UR4, c[0x0][0x888] ;  /* 0x00011100ff0477ac */ /* 0x000ee20008000a00 */
[----:B------:R-:W-:Y:S02]  /*03f0*/  UISETP.EQ.U32.AND UP1, UPT, UR8, URZ, UPT ;  /* 0x000000ff0800728c */ /* 0x000fe4000bf22070 */
[----:B------:R-:W-:Y:S02]  /*0400*/  UPLOP3.LUT UP3, UPT, UPT, UPT, UPT, 0x80, 0x8 ;  /* 0x000000000008789c */ /* 0x000fe40003f6f070 */
[----:B---3--:R-:W-:-:S04]  /*0410*/  UISETP.NE.U32.AND UP0, UPT, UR4, URZ, UPT ;  /* 0x000000ff0400728c */ /* 0x008fc8000bf05070 */
[----:B------:R-:W-:-:S04]  /*0420*/  UISETP.NE.AND.EX UP0, UPT, UR5, URZ, UPT, UP0 ;  /* 0x000000ff0500728c */ /* 0x000fc8000bf05300 */
[----:B------:R-:W-:-:S04]  /*0430*/  UISETP.EQ.OR.EX UP2, UPT, UR9, URZ, !UP0, UP1 ;  /* 0x000000ff0900728c */ /* 0x000fc8000c742710 */
[----:B------:R-:W-:-:S06]  /*0440*/  UP2UR UR4, UPR, URZ, 0x4 ;  /* 0x00000004ff047883 */ /* 0x000fcc0008000000 */
[----:B------:R-:W-:Y:S01]  /*0450*/  MOV R85, UR4 ;  /* 0x0000000400557c02 */ /* 0x000fe20008000f00 */
[----:B------:R-:W-:Y:S06]  /*0460*/  BRA.U !UP2, `(.L_x_8) ;  /* 0x000000010a207547 */ /* 0x000fec000b800000 */
[----:B------:R-:W-:Y:S01]  /*0470*/  UISETP.NE.U32.AND UP1, UPT, UR8, URZ, UPT ;  /* 0x000000ff0800728c */ /* 0x000fe2000bf25070 */
[----:B-----5:R-:W-:Y:S01]  /*0480*/  FSETP.NEU.AND P0, PT, R41, RZ, PT ;  /* 0x000000ff2900720b */ /* 0x020fe20003f0d000 */
[----:B------:R-:W-:Y:S02]  /*0490*/  USEL UR4, URZ, 0xffffffff, UP0 ;  /* 0xffffffffff047887 */ /* 0x000fe40008000000 */
[----:B------:R-:W-:-:S10]  /*04a0*/  UISETP.NE.AND.EX UP1, UPT, UR9, URZ, UPT, UP1 ;  /* 0x000000ff0900728c */ /* 0x000fd4000bf25310 */
[----:B------:R-:W-:Y:S01]  /*04b0*/  VOTEU.ANY UP0, P0 ;  /* 0x0000000000ff7886 */ /* 0x000fe20000000100 */
[----:B------:R-:W-:-:S04]  /*04c0*/  @!UP1 USEL UR4, URZ, 0xffffffff, UP0 ;  /* 0xffffffffff049887 */ /* 0x000fc80008000000 */
[----:B------:R-:W-:-:S04]  /*04d0*/  ULOP3.LUT UR4, UR4, 0x1, URZ, 0xc0, !UPT ;  /* 0x0000000104047892 */ /* 0x000fc8000f8ec0ff */
[----:B------:R-:W-:-:S11]  /*04e0*/  UISETP.NE.U32.AND UP3, UPT, UR4, 0x1, UPT ;  /* 0x000000010400788c */ /* 0x000fd6000bf65070 */
.L_x_8:
[----:B-1----:R-:W1:Y:S01]  /*04f0*/  SHFL.IDX PT, R2, R82, RZ, 0x1f ;  /* 0x00001fff52027589 */ /* 0x002e6200000e0000 */
[----:B------:R-:W-:-:S04]  /*0500*/  UISETP.NE.AND UP0, UPT, UR17, 0x2, UPT ;  /* 0x000000021100788c */ /* 0x000fc8000bf05270 */
[----:B------:R-:W-:Y:S01]  /*0510*/  USEL UR48, URZ, 0x1, UP0 ;  /* 0x00000001ff307887 */ /* 0x000fe20008000000 */
[----:B-1----:R-:W-:-:S13]  /*0520*/  ISETP.NE.AND P0, PT, R2, RZ, PT ;  /* 0x000000ff0200720c */ /* 0x002fda0003f05270 */
[----:B------:R-:W-:Y:S05]  /*0530*/  @P0 BRA `(.L_x_9) ;  /* 0x00000000008c0947 */ /* 0x000fea0003800000 */
[----:B------:R-:W-:Y:S01]  /*0540*/  ELECT P0, URZ, PT ;  /* 0x0000000000ff782f */ /* 0x000fe20003800000 */
[----:B------:R-:W-:-:S12]  /*0550*/  BSSY.RECONVERGENT B0, `(.L_x_9) ;  /* 0x0000021000007945 */ /* 0x000fd80003800200 */
[----:B------:R-:W-:Y:S05]  /*0560*/  @!P0 BRA `(.L_x_10) ;  /* 0x00000000007c8947 */ /* 0x000fea0003800000 */
[----:B------:R-:W1:Y:S01]  /*0570*/  S2UR UR4, SR_CgaCtaId ;  /* 0x00000000000479c3 */ /* 0x000e620000008800 */
[----:B------:R-:W-:Y:S01]  /*0580*/  UMOV UR5, 0x400 ;  /* 0x0000040000057882 */ /* 0x000fe20000000000 */
[----:B------:R-:W-:Y:S01]  /*0590*/  UMOV UR8, 0x1 ;  /* 0x0000000100087882 */ /* 0x000fe20000000000 */
[----:B------:R-:W-:Y:S01]  /*05a0*/  UMOV UR6, 0x2 ;  /* 0x0000000200067882 */ /* 0x000fe20000000000 */
[----:B------:R-:W-:-:S04]  /*05b0*/  UIADD3 UR8, UPT, UPT, -UR8, 0x100000, URZ ;  /* 0x0010000008087890 */ /* 0x000fc8000fffe1ff */
[----:B------:R-:W-:Y:S02]  /*05c0*/  USHF.L.U32 UR9, UR8, 0xb, URZ ;  /* 0x0000000b08097899 */ /* 0x000fe400080006ff */
[----:B------:R-:W-:Y:S02]  /*05d0*/  USHF.L.U32 UR8, UR8, 0x1, URZ ;  /* 0x0000000108087899 */ /* 0x000fe400080006ff */
[----:B------:R-:W-:-:S04]  /*05e0*/  UIADD3 UR6, UPT, UPT, -UR6, 0x100000, URZ ;  /* 0x0010000006067890 */ /* 0x000fc8000fffe1ff */
[----:B------:R-:W-:Y:S02]  /*05f0*/  USHF.L.U32 UR7, UR6, 0xb, URZ ;  /* 0x0000000b06077899 */ /* 0x000fe400080006ff */
[----:B------:R-:W-:Y:S02]  /*0600*/  USHF.L.U32 UR6, UR6, 0x1, URZ ;  /* 0x0000000106067899 */ /* 0x000fe400080006ff */
[----:B-1----:R-:W-:Y:S01]  /*0610*/  ULEA UR4, UR4, UR5, 0x18 ;  /* 0x0000000504047291 */ /* 0x002fe2000f8ec0ff */
[----:B------:R-:W1:Y:S11]  /*0620*/  FENCE.VIEW.ASYNC.S ;  /* 0x00000000000073c6 */ /* 0x000e760000000000 */
[----:B-1----:R1:W3:Y:S01]  /*0630*/  SYNCS.EXCH.64 URZ, [UR4], UR8 ;  /* 0x0000000804ff75b2 */ /* 0x0022e20008000100 */
[----:B------:R1:W4:Y:S01]  /*0640*/  SYNCS.EXCH.64 URZ, [UR4+0x48], UR6 ;  /* 0x0000480604ff75b2 */ /* 0x0003220008000100 */
[----:B------:R1:W1:Y:S01]  /*0650*/  SYNCS.EXCH.64 URZ, [UR4+0x8], UR8 ;  /* 0x0000080804ff75b2 */ /* 0x0002620008000100 */
        /* <DEDUP_REMOVED lines=15> */
[----:B------:R-:W-:Y:S01]  /*0750*/  NOP ;  /* 0x0000000000007918 */ /* 0x000fe20000000000 */
.L_x_10:
[----:B-1----:R-:W-:Y:S05]  /*0760*/  BSYNC.RECONVERGENT B0 ;  /* 0x0000000000007941 */ /* 0x002fea0003800200 */
.L_x_9:
[----:B------:R-:W1:Y:S01]  /*0770*/  SHFL.IDX PT, R2, R82, RZ, 0x1f ;  /* 0x00001fff52027589 */ /* 0x000e6200000e0000 */
[----:B------:R-:W-:Y:S01]  /*0780*/  NOP ;  /* 0x0000000000007918 */ /* 0x000fe20000000000 */
[----:B-1----:R-:W-:-:S13]  /*0790*/  ISETP.NE.AND P0, PT, R2, 0x1, PT ;  /* 0x000000010200780c */ /* 0x002fda0003f05270 */
[----:B------:R-:W-:Y:S05]  /*07a0*/  @P0 BRA `(.L_x_11) ;  /* 0x0000000000580947 */ /* 0x000fea0003800000 */
        /* <DEDUP_REMOVED lines=9> */
[----:B------:R-:W-:Y:S01]  /*0840*/  USHF.L.U32 UR6, UR6, 0x1, URZ ;  /* 0x0000000106067899 */ /* 0x000fe200080006ff */
[----:B------:R-:W-:Y:S01]  /*0850*/  ELECT P0, URZ, PT ;  /* 0x0000000000ff782f */ /* 0x000fe20003800000 */
[----:B-1----:R-:W-:Y:S01]  /*0860*/  ULEA UR4, UR4, UR5, 0x18 ;  /* 0x0000000504047291 */ /* 0x002fe2000f8ec0ff */
[----:B------:R-:W1:Y:S11]  /*0870*/  FENCE.VIEW.ASYNC.S ;  /* 0x00000000000073c6 */ /* 0x000e760000000000 */
[----:B-1----:R1:W1:Y:S01]  /*0880*/  SYNCS.EXCH.64 URZ, [UR4+0x90], UR8 ;  /* 0x0000900804ff75b2 */ /* 0x0022620008000100 */
        /* <DEDUP_REMOVED lines=8> */
.L_x_11:
[----:B------:R-:W2:Y:S01]  /*0910*/  SHFL.IDX PT, R2, R82, RZ, 0x1f ;  /* 0x00001fff52027589 */ /* 0x000ea200000e0000 */
[----:B------:R-:W-:Y:S01]  /*0920*/  NOP ;  /* 0x0000000000007918 */ /* 0x000fe20000000000 */
[----:B--2---:R-:W-:-:S13]  /*0930*/  ISETP.NE.AND P0, PT, R2, 0x3, PT ;  /* 0x000000030200780c */ /* 0x004fda0003f05270 */
[----:B------:R-:W-:Y:S05]  /*0940*/  @P0 BRA `(.L_x_12) ;  /* 0x0000000000300947 */ /* 0x000fea0003800000 */
[----:B-1----:R-:W1:Y:S01]  /*0950*/  S2UR UR6, SR_CgaCtaId ;  /* 0x00000000000679c3 */ /* 0x002e620000008800 */
[----:B------:R-:W-:Y:S01]  /*0960*/  UMOV UR4, 0x400 ;  /* 0x0000040000047882 */ /* 0x000fe20000000000 */
[----:B------:R-:W-:Y:S01]  /*0970*/  UMOV UR5, 0x20 ;  /* 0x0000002000057882 */ /* 0x000fe20000000000 */
[----:B------:R-:W-:Y:S01]  /*0980*/  ELECT P0, URZ, PT ;  /* 0x0000000000ff782f */ /* 0x000fe20003800000 */
[----:B-1----:R-:W-:Y:S02]  /*0990*/  ULEA UR6, UR6, UR4, 0x18 ;  /* 0x0000000406067291 */ /* 0x002fe4000f8ec0ff */
[----:B------:R-:W-:-:S04]  /*09a0*/  UIADD3 UR4, UPT, UPT, -UR5, 0x100000, URZ ;  /* 0x0010000005047890 */ /* 0x000fc8000fffe1ff */
[----:B------:R-:W-:Y:S02]  /*09b0*/  USHF.L.U32 UR5, UR4, 0xb, URZ ;  /* 0x0000000b04057899 */ /* 0x000fe400080006ff */
[----:B------:R-:W-:Y:S01]  /*09c0*/  USHF.L.U32 UR4, UR4, 0x1, URZ ;  /* 0x0000000104047899 */ /* 0x000fe200080006ff */
[----:B------:R-:W1:Y:S11]  /*09d0*/  FENCE.VIEW.ASYNC.S ;  /* 0x00000000000073c6 */ /* 0x000e760000000000 */
[----:B-1----:R2:W1:Y:S01]  /*09e0*/  SYNCS.EXCH.64 URZ, [UR6+0xd0], UR4 ;  /* 0x0000d00406ff75b2 */ /* 0x0024620008000100 */
[----:B------:R2:W1:Y:S02]  /*09f0*/  SYNCS.EXCH.64 URZ, [UR6+0xd8], UR4 ;  /* 0x0000d80406ff75b2 */ /* 0x0004640008000100 */
[----:B--2---:R-:W-:Y:S01]  /*0a00*/  NOP ;  /* 0x0000000000007918 */ /* 0x004fe20000000000 */
.L_x_12:
[----:B------:R-:W2:Y:S01]  /*0a10*/  SHFL.IDX PT, R2, R82, RZ, 0x1f ;  /* 0x00001fff52027589 */ /* 0x000ea200000e0000 */
[----:B------:R-:W-:Y:S01]  /*0a20*/  NOP ;  /* 0x0000000000007918 */ /* 0x000fe20000000000 */
[----:B--2---:R-:W-:-:S13]  /*0a30*/  ISETP.NE.AND P0, PT, R2, 0x4, PT ;  /* 0x000000040200780c */ /* 0x004fda0003f05270 */
[----:B------:R-:W-:Y:S05]  /*0a40*/  @P0 BRA `(.L_x_13) ;  /* 0x00000000004c0947 */ /* 0x000fea0003800000 */
[----:B-1----:R-:W1:Y:S01]  /*0a50*/  S2UR UR6, SR_CgaCtaId ;  /* 0x00000000000679c3 */ /* 0x002e620000008800 */
[----:B------:R-:W-:Y:S01]  /*0a60*/  UMOV UR4, 0x1e0 ;  /* 0x000001e000047882 */ /* 0x000fe20000000000 */
[----:B------:R-:W-:Y:S01]  /*0a70*/  UMOV UR5, 0x400 ;  /* 0x0000040000057882 */ /* 0x000fe20000000000 */
[----:B------:R-:W-:Y:S01]  /*0a80*/  USEL UR4, UR4, 0x1a0, UP3 ;  /* 0x000001a004047887 */ /* 0x000fe20009800000 */
[----:B------:R-:W-:Y:S01]  /*0a90*/  UMOV UR8, 0x1 ;  /* 0x0000000100087882 */ /* 0x000fe20000000000 */
[----:B------:R-:W-:Y:S01]  /*0aa0*/  ELECT P0, URZ, PT ;  /* 0x0000000000ff782f */ /* 0x000fe20003800000 */
[----:B------:R-:W-:-:S04]  /*0ab0*/  UIADD3 UR8, UPT, UPT, -UR8, 0x100000, URZ ;  /* 0x0010000008087890 */ /* 0x000fc8000fffe1ff */
[----:B------:R-:W-:Y:S02]  /*0ac0*/  USHF.L.U32 UR9, UR8, 0xb, URZ ;  /* 0x0000000b08097899 */ /* 0x000fe400080006ff */
[----:B------:R-:W-:Y:S02]  /*0ad0*/  USHF.L.U32 UR8, UR8, 0x1, URZ ;  /* 0x0000000108087899 */ /* 0x000fe400080006ff */
[----:B-1----:R-:W-:Y:S02]  /*0ae0*/  ULEA UR6, UR6, UR5, 0x18 ;  /* 0x0000000506067291 */ /* 0x002fe4000f8ec0ff */
[----:B------:R-:W-:-:S04]  /*0af0*/  UIADD3 UR4, UPT, UPT, -UR4, 0x100000, URZ ;  /* 0x0010000004047890 */ /* 0x000fc8000fffe1ff */
[----:B------:R-:W-:Y:S02]  /*0b00*/  USHF.L.U32 UR5, UR4, 0xb, URZ ;  /* 0x0000000b04057899 */ /* 0x000fe400080006ff */
[----:B------:R-:W-:Y:S01]  /*0b10*/  USHF.L.U32 UR4, UR4, 0x1, URZ ;  /* 0x0000000104047899 */ /* 0x000fe200080006ff */
[----:B------:R-:W1:Y:S03]  /*0b20*/  FENCE.VIEW.ASYNC.S ;  /* 0x00000000000073c6 */ /* 0x000e660000000000 */
[----:B-1----:R2:W1:Y:S08]  /*0b30*/  SYNCS.EXCH.64 URZ, [UR6+0xe0], UR8 ;  /* 0x0000e00806ff75b2 */ /* 0x0024700008000100 */
[----:B------:R2:W1:Y:S01]  /*0b40*/  SYNCS.EXCH.64 URZ, [UR6+0xf0], UR4 ;  /* 0x0000f00406ff75b2 */ /* 0x0004620008000100 */
[----:B------:R2:W1:Y:S01]  /*0b50*/  SYNCS.EXCH.64 URZ, [UR6+0xe8], UR8 ;  /* 0x0000e80806ff75b2 */ /* 0x0004620008000100 */
[----:B------:R2:W1:Y:S02]  /*0b60*/  SYNCS.EXCH.64 URZ, [UR6+0xf8], UR4 ;  /* 0x0000f80406ff75b2 */ /* 0x0004640008000100 */
[----:B--2---:R-:W-:Y:S01]  /*0b70*/  NOP ;  /* 0x0000000000007918 */ /* 0x004fe20000000000 */
.L_x_13:
[----:B------:R-:W2:Y:S01]  /*0b80*/  SHFL.IDX PT, R2, R82, RZ, 0x1f ;  /* 0x00001fff52027589 */ /* 0x000ea200000e0000 */
[----:B------:R-:W-:Y:S01]  /*0b90*/  NOP ;  /* 0x0000000000007918 */ /* 0x000fe20000000000 */
[----:B--2---:R-:W-:-:S13]  /*0ba0*/  ISETP.NE.AND P0, PT, R2, 0x5, PT ;  /* 0x000000050200780c */ /* 0x004fda0003f05270 */
[----:B------:R-:W-:Y:S05]  /*0bb0*/  @P0 BRA `(.L_x_14) ;  /* 0x0000000000580947 */ /* 0x000fea0003800000 */
[----:B-1----:R-:W1:Y:S01]  /*0bc0*/  S2UR UR4, SR_CgaCtaId ;  /* 0x00000000000479c3 */ /* 0x002e620000008800 */
        /* <DEDUP_REMOVED lines=19> */
[----:B------:R2:W1:Y:S02]  /*0d00*/  SYNCS.EXCH.64 URZ, [UR4+0x138], UR6 ;  /* 0x0001380604ff75b2 */ /* 0x0004640008000100 */
[----:B--2---:R-:W-:Y:S01]  /*0d10*/  NOP ;  /* 0x0000000000007918 */ /* 0x004fe20000000000 */
.L_x_14:
[----:B------:R-:W2:Y:S01]  /*0d20*/  SHFL.IDX PT, R2, R82, RZ, 0x1f ;  /* 0x00001fff52027589 */ /* 0x000ea200000e0000 */
[----:B------:R-:W-:Y:S01]  /*0d30*/  NOP ;  /* 0x0000000000007918 */ /* 0x000fe20000000000 */
[----:B--2---:R-:W-:-:S13]  /*0d40*/  ISETP.NE.AND P0, PT, R2, 0x3, PT ;  /* 0x000000030200780c */ /* 0x004fda0003f05270 */
[----:B------:R-:W-:Y:S05]  /*0d50*/  @P0 BRA `(.L_x_15) ;  /* 0x0000000000380947 */ /* 0x000fea0003800000 */
[----:B------:R-:W2:Y:S01]  /*0d60*/  S2UR UR5, SR_CgaCtaId ;  /* 0x00000000000579c3 */ /* 0x000ea20000008800 */
[----:B-1----:R-:W-:Y:S01]  /*0d70*/  UMOV UR4, 0x400 ;  /* 0x0000040000047882 */ /* 0x002fe20000000000 */
[----:B------:R-:W-:Y:S01]  /*0d80*/  UMOV UR6, 0x20 ;  /* 0x0000002000067882 */ /* 0x000fe20000000000 */
[----:B------:R-:W-:Y:S01]  /*0d90*/  ELECT P0, URZ, PT ;  /* 0x0000000000ff782f */ /* 0x000fe20003800000 */
[----:B------:R-:W-:-:S04]  /*0da0*/  UIADD3 UR6, UPT, UPT, -UR6, 0x100000, URZ ;  /* 0x0010000006067890 */ /* 0x000fc8000fffe1ff */
[----:B------:R-:W-:Y:S02]  /*0db0*/  USHF.L.U32 UR7, UR6, 0xb, URZ ;  /* 0x0000000b06077899 */ /* 0x000fe400080006ff */
[----:B------:R-:W-:Y:S02]  /*0dc0*/  USHF.L.U32 UR6, UR6, 0x1, URZ ;  /* 0x0000000106067899 */ /* 0x000fe400080006ff */
[----:B--2---:R-:W-:Y:S01]  /*0dd0*/  ULEA UR4, UR5, UR4, 0x18 ;  /* 0x0000000405047291 */ /* 0x004fe2000f8ec0ff */
[----:B------:R-:W1:Y:S11]  /*0de0*/  FENCE.VIEW.ASYNC.S ;  /* 0x00000000000073c6 */ /* 0x000e760000000000 */
[----:B-1----:R2:W1:Y:S01]  /*0df0*/  SYNCS.EXCH.64 URZ, [UR4+0x140], UR6 ;  /* 0x0001400604ff75b2 */ /* 0x0024620008000100 */
[----:B------:R2:W1:Y:S01]  /*0e00*/  SYNCS.EXCH.64 URZ, [UR4+0x150], UR6 ;  /* 0x0001500604ff75b2 */ /* 0x0004620008000100 */
[----:B------:R2:W1:Y:S01]  /*0e10*/  SYNCS.EXCH.64 URZ, [UR4+0x148], UR6 ;  /* 0x0001480604ff75b2 */ /* 0x0004620008000100 */
[----:B------:R2:W1:Y:S02]  /*0e20*/  SYNCS.EXCH.64 URZ, [UR4+0x158], UR6 ;  /* 0x0001580604ff75b2 */ /* 0x0004640008000100 */
[----:B--2---:R-:W-:Y:S01]  /*0e30*/  NOP ;  /* 0x0000000000007918 */ /* 0x004fe20000000000 */
.L_x_15:
[----:B-1----:R-:W1:Y:S01]  /*0e40*/  LDCU UR4, c[0x0][0x36c] ;  /* 0x00006d80ff0477ac */ /* 0x002e620008000800 */
[----:B------:R-:W-:Y:S01]  /*0e50*/  ISETP.NE.OR P3, PT, R0, 0x2, !P3 ;  /* 0x000000020000780c */ /* 0x000fe20005f65670 */
[----:B------:R-:W-:Y:S01]  /*0e60*/  NOP ;  /* 0x0000000000007918 */ /* 0x000fe20000000000 */
[----:B------:R-:W-:Y:S01]  /*0e70*/  LOP3.LUT R0, R94, 0x1f, RZ, 0xc0, !PT ;  /* 0x0000001f5e007812 */ /* 0x000fe200078ec0ff */
[----:B------:R-:W-:Y:S02]  /*0e80*/  UISETP.NE.AND UP4, UPT, UR17, URZ, UPT ;  /* 0x000000ff1100728c */ /* 0x000fe4000bf85270 */
[----:B-1----:R-:W-:-:S09]  /*0e90*/  UISETP.EQ.U32.AND UP5, UPT, UR4, 0x1, UPT ;  /* 0x000000010400788c */ /* 0x002fd2000bfa2070 */
[----:B------:R-:W-:Y:S05]  /*0ea0*/  BRA.U !UP5, `(.L_x_16) ;  /* 0x000000010d087547 */ /* 0x000fea000b800000 */
[----:B---34-:R-:W-:Y:S01]  /*0eb0*/  UCGABAR_ARV ;  /* 0x00000000000079c7 */ /* 0x018fe20008000000 */
[----:B------:R-:W-:Y:S05]  /*0ec0*/  BRA `(.L_x_17) ;  /* 0x0000000000047947 */ /* 0x000fea0003800000 */
.L_x_16:
[----:B---34-:R-:W-:Y:S01]  /*0ed0*/  NOP ;  /* 0x0000000000007918 */ /* 0x018fe20000000000 */
.L_x_17:
[----:B------:R-:W1:Y:S01]  /*0ee0*/  S2UR UR7, SR_CTAID.X ;  /* 0x00000000000779c3 */ /* 0x000e620000002500 */
[----:B------:R-:W-:-:S05]  /*0ef0*/  CS2R.32 R84, SR_CgaSize ;  /* 0x0000000000547805 */ /* 0x000fca0000008a00 */
[----:B------:R-:W-:-:S05]  /*0f00*/  IMAD R84, R84, -0xa0, RZ ;  /* 0xffffff6054547824 */ /* 0x000fca00078e02ff */
[----:B------:R-:W-:-:S14]  /*0f10*/  R2UR UR5, R84 ;  /* 0x00000000540572ca */ /* 0x000fdc00000e0000 */
[----:B------:R-:W2:Y:S01]  /*0f20*/  LDCU UR5, c[0x0][UR5+0x2b0] ;  /* 0x00005600050577ac */ /* 0x000ea20008000800 */
[----:B------:R-:W-:-:S05]  /*0f30*/  CS2R.32 R84, SR_CgaSize ;  /* 0x0000000000547805 */ /* 0x000fca0000008a00 */
[----:B------:R-:W-:-:S05]  /*0f40*/  IMAD R84, R84, -0xa0, RZ ;  /* 0xffffff6054547824 */ /* 0x000fca00078e02ff */
[----:B------:R-:W-:-:S14]  /*0f50*/  R2UR UR4, R84 ;  /* 0x00000000540472ca */ /* 0x000fdc00000e0000 */
[----:B------:R-:W3:Y:S01]  /*0f60*/  LDCU UR4, c[0x0][UR4+0x2b4] ;  /* 0x00005680040477ac */ /* 0x000ee20008000800 */
[----:B------:R-:W4:Y:S01]  /*0f70*/  S2UR UR8, SR_CTAID.Y ;  /* 0x00000000000879c3 */ /* 0x000f220000002600 */
[----:B------:R-:W-:-:S05]  /*0f80*/  CS2R.32 R84, SR_CgaSize ;  /* 0x0000000000547805 */ /* 0x000fca0000008a00 */
[----:B------:R-:W-:-:S05]  /*0f90*/  IMAD R84, R84, -0xa0, RZ ;  /* 0xffffff6054547824 */ /* 0x000fca00078e02ff */
[----:B------:R-:W-:-:S14]  /*0fa0*/  R2UR UR9, R84 ;  /* 0x00000000540972ca */ /* 0x000fdc00000e0000 */
[----:B------:R-:W3:Y:S01]  /*0fb0*/  LDCU UR9, c[0x0][UR9+0x2a0] ;  /* 0x00005400090977ac */ /* 0x000ee20008000800 */
[----:B------:R-:W-:-:S05]  /*0fc0*/  CS2R.32 R84, SR_CgaSize ;  /* 0x0000000000547805 */ /* 0x000fca0000008a00 */
[----:B------:R-:W-:-:S05]  /*0fd0*/  IMAD R84, R84, -0xa0, RZ ;  /* 0xffffff6054547824 */ /* 0x000fca00078e02ff */
[----:B------:R-:W-:-:S14]  /*0fe0*/  R2UR UR10, R84 ;  /* 0x00000000540a72ca */ /* 0x000fdc00000e0000 */
[----:B------:R-:W3:Y:S01]  /*0ff0*/  LDCU UR10, c[0x0][UR10+0x2a4] ;  /* 0x000054800a0a77ac */ /* 0x000ee20008000800 */
[----:B------:R-:W3:Y:S01]  /*1000*/  S2UR UR11, SR_CgaCtaId ;  /* 0x00000000000b79c3 */ /* 0x000ee20000008800 */
[----:B------:R-:W3:Y:S01]  /*1010*/  LDCU UR21, c[0x0][0xb24] ;  /* 0x00016480ff1577ac */ /* 0x000ee20008000800 */
[----:B------:R-:W3:Y:S01]  /*1020*/  LDCU UR42, c[0x0][0xb24] ;  /* 0x00016480ff2a77ac */ /* 0x000ee20008000800 */
[----:B-1----:R-:W-:-:S05]  /*1030*/  I2FP.F32.U32 R3, UR7 ;  /* 0x0000000700037c45 */ /* 0x002fca0008201000 */
[----:B------:R-:W1:Y:S01]  /*1040*/  S2UR UR36, SR_CTAID.Z ;  /* 0x00000000002479c3 */ /* 0x000e620000002700 */
[----:B------:R-:W1:Y:S01]  /*1050*/  LDCU UR27, c[0x0][0xb30] ;  /* 0x00016600ff1b77ac */ /* 0x000e620008000800 */
[----:B--2---:R-:W-:Y:S01]  /*1060*/  FMUL R3, R3, UR5 ;  /* 0x0000000503037c20 */ /* 0x004fe20008400000 */
[----:B------:R-:W-:Y:S01]  /*1070*/  UMOV UR16, UR7 ;  /* 0x0000000700107c82 */ /* 0x000fe20008000000 */
[----:B----4-:R-:W-:Y:S01]  /*1080*/  I2FP.F32.U32 R2, UR8 ;  /* 0x0000000800027c45 */ /* 0x010fe20008201000 */
[----:B------:R-:W-:-:S03]  /*1090*/  UMOV UR20, UR8 ;  /* 0x0000000800147c82 */ /* 0x000fc60008000000 */
[----:B------:R-:W2:Y:S01]  /*10a0*/  F2I.U32.TRUNC.NTZ R3, R3 ;  /* 0x0000000300037305 */ /* 0x000ea2000020f000 */
[----:B---3--:R-:W-:Y:S01]  /*10b0*/  UISETP.GE.AND UP2, UPT, UR21, 0x1, UPT ;  /* 0x000000011500788c */ /* 0x008fe2000bf46270 */
[----:B------:R-:W-:Y:S01]  /*10c0*/  FMUL R2, R2, UR4 ;  /* 0x0000000402027c20 */ /* 0x000fe20008400000 */
[----:B------:R-:W-:-:S05]  /*10d0*/  USHF.L.U32 UR28, UR11, 0xa, URZ ;  /* 0x0000000a0b1c7899 */ /* 0x000fca00080006ff */
[----:B------:R-:W3:Y:S01]  /*10e0*/  F2I.U32.TRUNC.NTZ R2, R2 ;  /* 0x0000000200027305 */ /* 0x000ee2000020f000 */
[----:B--2---:R-:W-:Y:S02]  /*10f0*/  R2UR UR4, R3 ;  /* 0x00000000030472ca */ /* 0x004fe400000e0000 */
[----:B---3--:R-:W-:Y:S02]  /*1100*/  R2UR UR6, R2 ;  /* 0x00000000020672ca */ /* 0x008fe400000e0000 */
[----:B------:R-:W-:-:S09]  /*1110*/  PRMT R2, RZ, 0x7610, R2 ;  /* 0x00007610ff027816 */ /* 0x000fd20000000002 */
[----:B------:R-:W-:-:S04]  /*1120*/  UIADD3 UR5, UPT, UPT, -UR4, URZ, URZ ;  /* 0x000000ff04057290 */ /* 0x000fc8000fffe1ff */
[----:B------:R-:W-:Y:S02]  /*1130*/  UIMAD UR5, UR9, UR5, UR7 ;  /* 0x00000005090572a4 */ /* 0x000fe4000f8e0207 */
[----:B------:R-:W-:-:S04]  /*1140*/  UIADD3 UR4, UPT, UPT, -UR6, URZ, URZ ;  /* 0x000000ff06047290 */ /* 0x000fc8000fffe1ff */
[----:B------:R-:W-:Y:S01]  /*1150*/  IMAD.U32 R84, RZ, RZ, UR5 ;  /* 0x00000005ff547e24 */ /* 0x000fe2000f8e00ff */
[----:B------:R-:W-:-:S06]  /*1160*/  UIMAD UR4, UR10, UR4, UR8 ;  /* 0x000000040a0472a4 */ /* 0x000fcc000f8e0208 */
[----:B------:R-:W-:Y:S01]  /*1170*/  IMAD.U32 R83, RZ, RZ, UR4 ;  /* 0x00000004ff537e24 */ /* 0x000fe2000f8e00ff */
[----:B-1----:R-:W-:Y:S06]  /*1180*/  BRA.U UP4, `(.L_x_18) ;  /* 0x00000001042c7547 */ /* 0x002fec000b800000 */
[----:B------:R-:W-:Y:S02]  /*1190*/  R2UR UR5, R83 ;  /* 0x00000000530572ca */ /* 0x000fe400000e0000 */
[----:B------:R-:W-:-:S11]  /*11a0*/  R2UR UR4, R84 ;  /* 0x00000000540472ca */ /* 0x000fd600000e0000 */
[----:B------:R-:W-:Y:S02]  /*11b0*/  UISETP.NE.AND UP0, UPT, UR5, URZ, UPT ;  /* 0x000000ff0500728c */ /* 0x000fe4000bf05270 */
[----:B------:R-:W-:Y:S02]  /*11c0*/  UISETP.NE.AND UP1, UPT, UR5, 0x1, UPT ;  /* 0x000000010500788c */ /* 0x000fe4000bf25270 */
[----:B------:R-:W-:-:S04]  /*11d0*/  UISETP.EQ.OR UP0, UPT, UR4, URZ, !UP0 ;  /* 0x000000ff0400728c */ /* 0x000fc8000c702670 */
[----:B------:R-:W-:Y:S02]  /*11e0*/  USEL UR5, URZ, 0x1, !UP0 ;  /* 0x00000001ff057887 */ /* 0x000fe4000c000000 */
[----:B------:R-:W-:Y:S02]  /*11f0*/  UISETP.NE.AND UP0, UPT, UR4, URZ, UPT ;  /* 0x000000ff0400728c */ /* 0x000fe4000bf05270 */
[----:B------:R-:W-:-:S04]  /*1200*/  USEL UR4, URZ, 0x2, UP1 ;  /* 0x00000002ff047887 */ /* 0x000fc80008800000 */
[----:B------:R-:W-:-:S04]  /*1210*/  USEL UR4, UR4, 0x2, UP0 ;  /* 0x0000000204047887 */ /* 0x000fc80008000000 */
[----:B------:R-:W-:-:S06]  /*1220*/  UIADD3 UR4, UPT, UPT, UR5, UR4, URZ ;  /* 0x0000000405047290 */ /* 0x000fcc000fffe0ff */
[----:B------:R-:W-:Y:S02]  /*1230*/  IMAD.U32 R2, RZ, RZ, UR4 ;  /* 0x00000004ff027e24 */ /* 0x000fe4000f8e00ff */
.L_x_18:
[----:B------:R-:W-:Y:S05]  /*1240*/  BRA.U !UP2, `(.L_x_19) ;  /* 0x000000010ad47547 */ /* 0x000fea000b800000 */
[----:B------:R-:W1:Y:S01]  /*1250*/  LDCU.128 UR12, c[0x0][0xb10] ;  /* 0x00016200ff0c77ac */ /* 0x000e620008000c00 */
[----:B------:R-:W2:Y:S01]  /*1260*/  LDCU UR6, c[0x0][0x370] ;  /* 0x00006e00ff0677ac */ /* 0x000ea20008000800 */
[----:B------:R-:W3:Y:S01]  /*1270*/  LDCU UR5, c[0x0][0x374] ;  /* 0x00006e80ff0577ac */ /* 0x000ee20008000800 */
[----:B------:R-:W4:Y:S01]  /*1280*/  LDCU UR26, c[0x0][0xb0c] ;  /* 0x00016180ff1a77ac */ /* 0x000f220008000800 */
[----:B------:R-:W4:Y:S01]  /*1290*/  LDCU UR4, c[0x0][0xb20] ;  /* 0x00016400ff0477ac */ /* 0x000f220008000800 */
[----:B------:R-:W4:Y:S01]  /*12a0*/  LDCU.64 UR8, c[0x0][0xb28] ;  /* 0x00016500ff0877ac */ /* 0x000f220008000a00 */
[----:B-1----:R-:W-:Y:S02]  /*12b0*/  UISETP.NE.AND UP0, UPT, UR14, 0x1, UPT ;  /* 0x000000010e00788c */ /* 0x002fe4000bf05270 */
[----:B---3--:R-:W-:Y:S02]  /*12c0*/  UIMAD.WIDE.U32 UR10, UR5, UR15, URZ ;  /* 0x0000000f050a72a5 */ /* 0x008fe4000f8e00ff */
[----:B--2---:R-:W-:-:S02]  /*12d0*/  UIMAD.WIDE.U32 UR22, UR6, UR12, URZ ;  /* 0x0000000c061672a5 */ /* 0x004fc4000f8e00ff */
[----:B----4-:R-:W-:Y:S02]  /*12e0*/  UISETP.NE.AND UP1, UPT, UR26, 0x1, UPT ;  /* 0x000000011a00788c */ /* 0x010fe4000bf25270 */
[----:B------:R-:W-:Y:S01]  /*12f0*/  UISETP.NE.AND UP2, UPT, UR21, 0x1, UPT ;  /* 0x000000011500788c */ /* 0x000fe2000bf45270 */
[----:B------:R-:W-:Y:S02]  /*1300*/  UMOV UR10, UR11 ;  /* 0x0000000b000a7c82 */ /* 0x000fe40008000000 */
[----:B------:R-:W-:Y:S01]  /*1310*/  UMOV UR22, UR23 ;  /* 0x0000001700167c82 */ /* 0x000fe20008000000 */
[----:B------:R-:W-:Y:S02]  /*1320*/  @UP0 USHF.R.U32.HI UR5, URZ, UR4, UR10 ;  /* 0x00000004ff050299 */ /* 0x000fe4000801160a */
[----:B------:R-:W-:Y:S02]  /*1330*/  UIMAD.WIDE.U32 UR24, UR20, UR15, URZ ;  /* 0x0000000f141872a5 */ /* 0x000fe4000f8e00ff */
[----:B------:R-:W-:-:S02]  /*1340*/  UIMAD.WIDE.U32 UR10, UR5, UR8, URZ ;  /* 0x00000008050a72a5 */ /* 0x000fc4000f8e00ff */
[----:B------:R-:W-:Y:S02]  /*1350*/  @UP1 USHF.R.U32.HI UR6, URZ, UR13, UR22 ;  /* 0x0000000dff061299 */ /* 0x000fe40008011616 */
[----:B------:R-:W-:Y:S02]  /*1360*/  UIMAD.WIDE.U32 UR18, UR16, UR12, URZ ;  /* 0x0000000c101272a5 */ /* 0x000fe4000f8e00ff */
[----:B------:R-:W-:Y:S01]  /*1370*/  UIMAD.WIDE.U32 UR22, UR6, UR8, URZ ;  /* 0x00000008061672a5 */ /* 0x000fe2000f8e00ff */
[----:B------:R-:W-:Y:S01]  /*1380*/  UMOV UR24, UR25 ;  /* 0x0000001900187c82 */ /* 0x000fe20008000000 */
[----:B------:R-:W-:Y:S01]  /*1390*/  UMOV UR10, UR11 ;  /* 0x0000000b000a7c82 */ /* 0x000fe20008000000 */
[----:B------:R-:W-:Y:S02]  /*13a0*/  USHF.R.U32.HI UR24, URZ, UR4, UR24 ;  /* 0x00000004ff187299 */ /* 0x000fe40008011618 */
[----:B------:R-:W-:Y:S02]  /*13b0*/  @UP2 USHF.R.U32.HI UR5, URZ, UR9, UR10 ;  /* 0x00000009ff052299 */ /* 0x000fe4000801160a */
[----:B------:R-:W-:Y:S01]  /*13c0*/  UMOV UR7, UR23 ;  /* 0x0000001700077c82 */ /* 0x000fe20008000000 */
[----:B------:R-:W-:Y:S01]  /*13d0*/  UMOV UR18, UR19 ;  /* 0x0000001300127c82 */ /* 0x000fe20008000000 */
[----:B------:R-:W-:-:S02]  /*13e0*/  @UP2 USHF.R.U32.HI UR6, URZ, UR9, UR7 ;  /* 0x00000009ff062299 */ /* 0x000fc40008011607 */
[----:B------:R-:W-:Y:S02]  /*13f0*/  USHF.R.U32.HI UR18, URZ, UR13, UR18 ;  /* 0x0000000dff127299 */ /* 0x000fe40008011612 */
[----:B------:R-:W-:Y:S02]  /*1400*/  USEL UR4, UR20, UR24, !UP0 ;  /* 0x0000001814047287 */ /* 0x000fe4000c000000 */
[----:B------:R-:W-:Y:S02]  /*1410*/  UIMAD UR7, UR5, UR21, URZ ;  /* 0x00000015050772a4 */ /* 0x000fe4000f8e02ff */
[----:B------:R-:W-:Y:S02]  /*1420*/  USEL UR5, UR16, UR18, !UP1 ;  /* 0x0000001210057287 */ /* 0x000fe4000c800000 */
[----:B------:R-:W-:Y:S02]  /*1430*/  UIMAD UR12, UR6, UR21, URZ ;  /* 0x00000015060c72a4 */ /* 0x000fe4000f8e02ff */
[----:B------:R-:W-:-:S02]  /*1440*/  UISETP.GE.AND UP0, UPT, UR4, UR7, UPT ;  /* 0x000000070400728c */ /* 0x000fc4000bf06270 */
[----:B------:R-:W-:Y:S02]  /*1450*/  UIMAD.WIDE.U32 UR10, UR4, UR8, URZ ;  /* 0x00000008040a72a5 */ /* 0x000fe4000f8e00ff */
[----:B------:R-:W-:Y:S02]  /*1460*/  UISETP.GE.OR UP0, UPT, UR5, UR12, UP0 ;  /* 0x0000000c0500728c */ /* 0x000fe40008706670 */
[----:B------:R-:W-:Y:S02]  /*1470*/  UIMAD.WIDE.U32 UR12, UR5, UR8, URZ ;  /* 0x00000008050c72a5 */ /* 0x000fe4000f8e00ff */
[----:B------:R-:W-:Y:S01]  /*1480*/  UIADD3 UR10, UPT, UPT, -UR4, URZ, URZ ;  /* 0x000000ff040a7290 */ /* 0x000fe2000fffe1ff */
[----:B------:R-:W-:Y:S01]  /*1490*/  UMOV UR8, UR11 ;  /* 0x0000000b00087c82 */ /* 0x000fe20008000000 */
[----:B------:R-:W-:Y:S02]  /*14a0*/  UIADD3 UR11, UPT, UPT, -UR5, URZ, URZ ;  /* 0x000000ff050b7290 */ /* 0x000fe4000fffe1ff */
[----:B------:R-:W-:-:S03]  /*14b0*/  USHF.R.U32.HI UR8, URZ, UR9, UR8 ;  /* 0x00000009ff087299 */ /* 0x000fc60008011608 */
[----:B------:R-:W-:Y:S01]  /*14c0*/  @!UP0 UMOV UR7, UR13 ;  /* 0x0000000d00078c82 */ /* 0x000fe20008000000 */
[----:B------:R-:W-:Y:S02]  /*14d0*/  UIMAD UR20, UR14, UR10, UR20 ;  /* 0x0000000a0e1472a4 */ /* 0x000fe4000f8e0214 */
[----:B------:R-:W-:Y:S02]  /*14e0*/  USEL UR8, UR4, UR8, !UP2 ;  /* 0x0000000804087287 */ /* 0x000fe4000d000000 */
[----:B------:R-:W-:Y:S02]  /*14f0*/  @!UP0 USHF.R.U32.HI UR7, URZ, UR9, UR7 ;  /* 0x00000009ff078299 */ /* 0x000fe40008011607 */
[----:B------:R-:W-:Y:S02]  /*1500*/  UIADD3 UR9, UPT, UPT, -UR8, URZ, URZ ;  /* 0x000000ff08097290 */ /* 0x000fe4000fffe1ff */
[----:B------:R-:W-:Y:S02]  /*1510*/  @!UP0 USEL UR7, UR5, UR7, !UP2 ;  /* 0x0000000705078287 */ /* 0x000fe4000d000000 */
[----:B------:R-:W-:-:S02]  /*1520*/  UIMAD UR9, UR21, UR9, UR4 ;  /* 0x00000009150972a4 */ /* 0x000fc4000f8e0204 */
[----:B------:R-:W-:Y:S02]  /*1530*/  @!UP0 UIADD3 UR8, UPT, UPT, UR8, -UR7, URZ ;  /* 0x8000000708088290 */ /* 0x000fe4000fffe0ff */
[----:B------:R-:W-:Y:S02]  /*1540*/  @!UP0 UIMAD UR6, UR9, UR6, UR7 ;  /* 0x00000006090682a4 */ /* 0x000fe4000f8e0207 */
[----:B------:R-:W-:Y:S02]  /*1550*/  @!UP0 UIMAD UR4, UR8, UR21, UR5 ;  /* 0x00000015080482a4 */ /* 0x000fe4000f8e0205 */
[----:B------:R-:W-:Y:S02]  /*1560*/  UIMAD UR16, UR26, UR11, UR16 ;  /* 0x0000000b1a1072a4 */ /* 0x000fe4000f8e0210 */
[----:B------:R-:W-:Y:S01]  /*1570*/  UIMAD UR20, UR4, UR14, UR20 ;  /* 0x0000000e041472a4 */ /* 0x000fe2000f8e0214 */
[----:B------:R-:W-:Y:S02]  /*1580*/  @!UP0 UMOV UR5, UR6 ;  /* 0x0000000600058c82 */ /* 0x000fe40008000000 */
[----:B------:R-:W-:-:S12]  /*1590*/  UIMAD UR16, UR5, UR26, UR16 ;  /* 0x0000001a051072a4 */ /* 0x000fd8000f8e0210 */
.L_x_19:
[----:B------:R-:W-:Y:S02]  /*15a0*/  UISETP.NE.AND UP1, UPT, UR27, 0x1, UPT ;  /* 0x000000011b00788c */ /* 0x000fe4000bf25270 */
[----:B------:R-:W-:Y:S02]  /*15b0*/  UISETP.NE.AND UP0, UPT, UR17, 0x2, UPT ;  /* 0x000000021100788c */ /* 0x000fe4000bf05270 */
[----:B------:R-:W-:-:S05]  /*15c0*/  ULOP3.LUT UR28, UR28, 0x400, URZ, 0xc0, !UPT ;  /* 0x000004001c1c7892 */ /* 0x000fca000f8ec0ff */
[----:B------:R-:W-:Y:S07]  /*15d0*/  BRA.U UP1, `(.L_x_20) ;  /* 0x0000000101447547 */ /* 0x000fee000b800000 */
[----:B------:R-:W1:Y:S01]  /*15e0*/  LDCU.128 UR8, c[0x0][0xb10] ;  /* 0x00016200ff0877ac */ /* 0x000e620008000c00 */
[----:B------:R-:W2:Y:S01]  /*15f0*/  LDCU UR12, c[0x0][0xb0c] ;  /* 0x00016180ff0c77ac */ /* 0x000ea20008000800 */
[----:B------:R-:W3:Y:S01]  /*1600*/  LDCU UR13, c[0x0][0xb20] ;  /* 0x00016400ff0d77ac */ /* 0x000ee20008000800 */
[----:B-1----:R-:W-:Y:S02]  /*1610*/  UIMAD.WIDE.U32 UR6, UR16, UR8, URZ ;  /* 0x00000008100672a5 */ /* 0x002fe4000f8e00ff */
[----:B------:R-:W-:Y:S02]  /*1620*/  UIMAD.WIDE.U32 UR4, UR20, UR11, URZ ;  /* 0x0000000b140472a5 */ /* 0x000fe4000f8e00ff */
[----:B--2---:R-:W-:Y:S02]  /*1630*/  UISETP.NE.AND UP2, UPT, UR12, 0x1, UPT ;  /* 0x000000010c00788c */ /* 0x004fe4000bf45270 */
[----:B------:R-:W-:Y:S01]  /*1640*/  UISETP.NE.AND UP1, UPT, UR10, 0x1, UPT ;  /* 0x000000010a00788c */ /* 0x000fe2000bf25270 */
[----:B------:R-:W-:-:S02]  /*1650*/  UMOV UR6, UR7 ;  /* 0x0000000700067c82 */ /* 0x000fc40008000000 */
[----:B------:R-:W-:Y:S01]  /*1660*/  UMOV UR4, UR5 ;  /* 0x0000000500047c82 */ /* 0x000fe20008000000 */
[----:B------:R-:W-:Y:S02]  /*1670*/  USHF.R.U32.HI UR6, URZ, UR9, UR6 ;  /* 0x00000009ff067299 */ /* 0x000fe40008011606 */
[----:B---3--:R-:W-:Y:S02]  /*1680*/  USHF.R.U32.HI UR4, URZ, UR13, UR4 ;  /* 0x0000000dff047299 */ /* 0x008fe40008011604 */
[----:B------:R-:W-:Y:S02]  /*1690*/  USEL UR5, UR16, UR6, !UP2 ;  /* 0x0000000610057287 */ /* 0x000fe4000d000000 */
[----:B------:R-:W-:-:S04]  /*16a0*/  USEL UR4, UR20, UR4, !UP1 ;  /* 0x0000000414047287 */ /* 0x000fc8000c800000 */
[----:B------:R-:W-:Y:S02]  /*16b0*/  UIADD3 UR6, UPT, UPT, UR5, -UR4, URZ ;  /* 0x8000000405067290 */ /* 0x000fe4000fffe0ff */
[----:B------:R-:W-:Y:S02]  /*16c0*/  UIADD3 UR4, UPT, UPT, -UR5, UR4, URZ ;  /* 0x0000000405047290 */ /* 0x000fe4000fffe1ff */
[----:B------:R-:W-:Y:S02]  /*16d0*/  UIMAD UR20, UR6, UR10, UR20 ;  /* 0x0000000a061472a4 */ /* 0x000fe4000f8e0214 */
[----:B------:R-:W-:-:S12]  /*16e0*/  UIMAD UR16, UR4, UR12, UR16 ;  /* 0x0000000c041072a4 */ /* 0x000fd8000f8e0210 */
.L_x_20:
[----:B------:R-:W-:Y:S05]  /*16f0*/  BRA.U !UP5, `(.L_x_21) ;  /* 0x000000010d0c7547 */ /* 0x000fea000b800000 */
[----:B------:R-:W-:Y:S01]  /*1700*/  UCGABAR_WAIT ;  /* 0x0000000000007dc7 */ /* 0x000fe20008000000 */
[----:B------:R-:W-:Y:S01]  /*1710*/  CCTL.IVALL ;  /* 0x00000000ff00798f */ /* 0x000fe20002000000 */
[----:B------:R-:W-:Y:S05]  /*1720*/  BRA `(.L_x_22) ;  /* 0x0000000000047947 */ /* 0x000fea0003800000 */
.L_x_21:
[----:B------:R-:W-:Y:S06]  /*1730*/  BAR.SYNC.DEFER_BLOCKING 0x0 ;  /* 0x0000000000007b1d */ /* 0x000fec0000010000 */
.L_x_22:
[----:B------:R-:W-:Y:S05]  /*1740*/  BRA.U UP0, `(.L_x_23) ;  /* 0x0000001500787547 */ /* 0x000fea000b800000 */
[----:B------:R-:W1:Y:S01]  /*1750*/  LDCU UR6, c[0x0][0x38c] ;  /* 0x00007180ff0677ac */ /* 0x000e620008000800 */
[----:B------:R-:W2:Y:S01]  /*1760*/  S2UR UR8, SR_CgaCtaId ;  /* 0x00000000000879c3 */ /* 0x000ea20000008800 */
[----:B------:R-:W-:Y:S01]  /*1770*/  PLOP3.LUT P1, PT, PT, PT, UP3, 0x80, 0x8 ;  /* 0x000000000008781c */ /* 0x000fe20003f2f038 */
[----:B------:R-:W-:Y:S01]  /*1780*/  IMAD.MOV.U32 R12, RZ, RZ, 0x1 ;  /* 0x00000001ff0c7424 */ /* 0x000fe200078e00ff */
[----:B------:R-:W-:Y:S01]  /*1790*/  UMOV UR7, 0x400 ;  /* 0x0000040000077882 */ /* 0x000fe20000000000 */
[----:B------:R-:W-:Y:S01]  /*17a0*/  UISETP.NE.AND UP1, UPT, UR17, URZ, UPT ;  /* 0x000000ff1100728c */ /* 0x000fe2000bf25270 */
[----:B------:R-:W-:Y:S02]  /*17b0*/  ISETP.EQ.OR P2, PT, R0, RZ, P3 ;  /* 0x000000ff0000720c */ /* 0x000fe40001f42670 */
[----:B------:R-:W-:Y:S02]  /*17c0*/  CS2R R10, SRZ ;  /* 0x00000000000a7805 */ /* 0x000fe4000001ff00 */
[----:B------:R-:W-:Y:S01]  /*17d0*/  PLOP3.LUT P1, PT, P1, PT, PT, 0x8, 0x80 ;  /* 0x000000000080781c */ /* 0x000fe20000f2e170 */
[----:B------:R-:W-:Y:S01]  /*17e0*/  IMAD.MOV.U32 R9, RZ, RZ, RZ ;  /* 0x000000ffff097224 */ /* 0x000fe200078e00ff */
[----:B------:R-:W3:Y:S01]  /*17f0*/  LDCU UR40, c[0x0][0x370] ;  /* 0x00006e00ff2877ac */ /* 0x000ee20008000800 */
[----:B------:R-:W-:Y:S01]  /*1800*/  IMAD.MOV.U32 R8, RZ, RZ, 0x1 ;  /* 0x00000001ff087424 */ /* 0x000fe200078e00ff */
[----:B------:R-:W4:Y:S01]  /*1810*/  LDCU.64 UR26, c[0x0][0x348] ;  /* 0x00006900ff1a77ac */ /* 0x000f220008000a00 */
[----:B-1----:R-:W-:-:S02]  /*1820*/  UIADD3 UR5, UPT, UPT, UR6, 0x1f, URZ ;  /* 0x0000001f06057890 */ /* 0x002fc4000fffe0ff */
[----:B------:R-:W-:Y:S02]  /*1830*/  USHF.R.U32.HI UR45, URZ, 0x5, UR28 ;  /* 0x00000005ff2d7899 */ /* 0x000fe4000801161c */
[----:B------:R-:W-:Y:S02]  /*1840*/  USHF.R.S32.HI UR4, URZ, 0x1f, UR5 ;  /* 0x0000001fff047899 */ /* 0x000fe40008011405 */
[----:B------:R-:W-:Y:S02]  /*1850*/  UIADD3 UR46, UPT, UPT, UR6, 0x3e, URZ ;  /* 0x0000003e062e7890 */ /* 0x000fe4000fffe0ff */
[----:B------:R-:W-:Y:S02]  /*1860*/  ULEA.HI UR4, UR4, UR5, URZ, 0x5 ;  /* 0x0000000504047291 */ /* 0x000fe4000f8f28ff */
[----:B------:R-:W-:Y:S02]  /*1870*/  UIADD3 UR5, UPT, UPT, UR6, -0x1, URZ ;  /* 0xffffffff06057890 */ /* 0x000fe4000fffe0ff */
[----:B------:R-:W-:-:S02]  /*1880*/  USHF.R.S32.HI UR43, URZ, 0x5, UR4 ;  /* 0x00000005ff2b7899 */ /* 0x000fc40008011404 */
[----:B------:R-:W-:Y:S02]  /*1890*/  UISETP.GE.U32.AND UP2, UPT, UR5, -0x3f, UPT ;  /* 0xffffffc10500788c */ /* 0x000fe4000bf46070 */
[----:B------:R-:W-:Y:S02]  /*18a0*/  UISETP.LT.U32.AND UP0, UPT, UR43, 0x9, UPT ;  /* 0x000000092b00788c */ /* 0x000fe4000bf01070 */
[----:B--2---:R-:W-:Y:S02]  /*18b0*/  ULEA UR7, UR8, UR7, 0x18 ;  /* 0x0000000708077291 */ /* 0x004fe4000f8ec0ff */
[----:B------:R-:W-:Y:S02]  /*18c0*/  USEL UR41, UR43, 0x9, UP0 ;  /* 0x000000092b297887 */ /* 0x000fe40008000000 */
[----:B------:R-:W-:Y:S02]  /*18d0*/  ULEA UR29, UR28, UR7, 0x1 ;  /* 0x000000071c1d7291 */ /* 0x000fe4000f8e08ff */
[----:B------:R-:W-:-:S02]  /*18e0*/  UIADD3 UR21, UPT, UPT, UR41, -0x1, URZ ;  /* 0xffffffff29157890 */ /* 0x000fc4000fffe0ff */
[----:B------:R-:W-:Y:S01]  /*18f0*/  @UP2 UIADD3 UR21, UPT, UPT, UR41, URZ, URZ ;  /* 0x000000ff29152290 */ /* 0x000fe2000fffe0ff */
[----:B------:R-:W1:Y:S01]  /*1900*/  LDCU UR39, c[0x0][0x374] ;  /* 0x00006e80ff2777ac */ /* 0x000e620008000800 */
[----:B------:R-:W-:Y:S02]  /*1910*/  USEL UR24, UR48, 0x2, UP1 ;  /* 0x0000000230187887 */ /* 0x000fe40008800000 */
[----:B------:R-:W-:Y:S02]  /*1920*/  UIADD3 UR29, UPT, UPT, UR29, 0x8800, URZ ;  /* 0x000088001d1d7890 */ /* 0x000fe4000fffe0ff */
[----:B------:R-:W-:Y:S02]  /*1930*/  UIADD3 UR44, UPT, UPT, UR43, -UR41, URZ ;  /* 0x800000292b2c7290 */ /* 0x000fe4000fffe0ff */
[----:B------:R-:W-:Y:S01]  /*1940*/  UIADD3 UR21, UPT, UPT, UR21, 0x1, URZ ;  /* 0x0000000115157890 */ /* 0x000fe2000fffe0ff */
[----:B---34-:R-:W-:-:S11]  /*1950*/  UMOV UR5, URZ ;  /* 0x000000ff00057c82 */ /* 0x018fd60008000000 */
.L_x_43:
[----:B------:R-:W2:Y:S02]  /*1960*/  S2UR UR4, SR_CgaCtaId ;  /* 0x00000000000479c3 */ /* 0x000ea40000008800 */
[----:B--2---:R-:W-:-:S09]  /*1970*/  UISETP.NE.AND UP0, UPT, UR4, URZ, UPT ;  /* 0x000000ff0400728c */ /* 0x004fd2000bf05270 */
[----:B-1----:R-:W-:Y:S05]  /*1980*/  BRA.U UP0, `(.L_x_24) ;  /* 0x0000000100287547 */ /* 0x002fea000b800000 */
[----:B------:R-:W-:Y:S02]  /*1990*/  LEA R0, R9, UR7, 0x3 ;  /* 0x0000000709007c11 */ /* 0x000fe4000f8e18ff */
[----:B------:R-:W-:-:S04]  /*19a0*/  SHF.L.U32 R3, R8, 0x1f, RZ ;  /* 0x0000001f08037819 */ /* 0x000fc800000006ff */
[----:B------:R-:W2:Y:S02]  /*19b0*/  SYNCS.PHASECHK.TRANS64.TRYWAIT P0, [R0+URZ+0x150], R3 ;  /* 0x00015003000075a7 */ /* 0x000ea400080011ff */
[----:B--2---:R-:W-:Y:S05]  /*19c0*/  @!P0 BRA `(.L_x_25) ;  /* 0x0000007c00c08947 */ /* 0x004fea0003800000 */
.L_x_144:
[----:B------:R3:W-:Y:S01]  /*19d0*/  SYNCS.ARRIVE.TRANS64.A1T0 RZ, [R0+URZ+0x140], RZ ;  /* 0x000140ff00ff79a7 */ /* 0x0007e200081000ff */
[----:B------:R-:W-:-:S05]  /*19e0*/  VIADD R9, R9, 0x1 ;  /* 0x0000000109097836 */ /* 0x000fca0000000000 */
[----:B------:R-:W-:-:S04]  /*19f0*/  ISETP.NE.AND P0, PT, R9, 0x2, PT ;  /* 0x000000020900780c */ /* 0x000fc80003f05270 */
[----:B--2---:R-:W-:Y:S02]  /*1a00*/  SEL R3, RZ, 0x1, P0 ;  /* 0x00000001ff037807 */ /* 0x004fe40000000000 */
[----:B------:R-:W-:Y:S02]  /*1a10*/  SEL R9, R9, RZ, P0 ;  /* 0x000000ff09097207 */ /* 0x000fe40000000000 */
[----:B------:R-:W-:-:S07]  /*1a20*/  LOP3.LUT R8, R8, R3, RZ, 0x3c, !PT ;  /* 0x0000000308087212 */ /* 0x000fce00078e3cff */
.L_x_24:
[----:B------:R-:W-:Y:S01]  /*1a30*/  ULEA UR4, UR5, UR7, 0x3 ;  /* 0x0000000705047291 */ /* 0x000fe2000f8e18ff */
[----:B---3--:R-:W-:Y:S01]  /*1a40*/  SHF.L.U32 R0, R12, 0x1f, RZ ;  /* 0x0000001f0c007819 */ /* 0x008fe200000006ff */
[----:B------:R-:W-:Y:S02]  /*1a50*/  UISETP.GE.U32.AND UP0, UPT, UR46, 0x3f, UPT ;  /* 0x0000003f2e00788c */ /* 0x000fe4000bf06070 */
[----:B------:R-:W-:Y:S02]  /*1a60*/  USHF.L.U32 UR11, UR20, 0x8, URZ ;  /* 0x00000008140b7899 */ /* 0x000fe400080006ff */
[----:B------:R-:W-:Y:S01]  /*1a70*/  ULEA UR35, UR16, UR45, 0x6 ;  /* 0x0000002d10237291 */ /* 0x000fe2000f8e30ff */
[----:B------:R-:W-:Y:S02]  /*1a80*/  UMOV UR13, URZ ;  /* 0x000000ff000d7c82 */ /* 0x000fe40008000000 */
[----:B------:R2:W3:Y:S02]  /*1a90*/  SYNCS.PHASECHK.TRANS64.TRYWAIT P0, [UR4+0x48], R0 ;  /* 0x00004800ff0075a7 */ /* 0x0004e40008001104 */
[----:B------:R-:W-:Y:S07]  /*1aa0*/  BRA.U !UP0, `(.L_x_26) ;  /* 0x0000000108c07547 */ /* 0x000fee000b800000 */
[----:B------:R-:W-:Y:S01]  /*1ab0*/  UMOV UR6, URZ ;  /* 0x000000ff00067c82 */ /* 0x000fe20008000000 */
[----:B------:R-:W-:-:S05]  /*1ac0*/  UMOV UR4, UR5 ;  /* 0x0000000500047c82 */ /* 0x000fca0008000000 */
.L_x_32:
[----:B------:R-:W-:Y:S01]  /*1ad0*/  ULEA UR33, UR4, UR7, 0x3 ;  /* 0x0000000704217291 */ /* 0x000fe2000f8e18ff */
[----:B---3--:R-:W-:Y:S01]  /*1ae0*/  @!P3 MOV R2, 0x5000 ;  /* 0x000050000002b802 */ /* 0x008fe20000000f00 */
[----:B-1-3--:R-:W-:Y:S10]  /*1af0*/  @P0 BRA `(.L_x_27) ;  /* 0x00000000000c0947 */ /* 0x00aff40003800000 */
[----:B------:R-:W-:-:S04]  /*1b00*/  SHF.L.U32 R3, R12, 0x1f, RZ ;  /* 0x0000001f0c037819 */ /* 0x000fc800000006ff */
[----:B------:R-:W3:Y:S02]  /*1b10*/  SYNCS.PHASECHK.TRANS64.TRYWAIT P0, [UR33+0x48], R3 ;  /* 0x00004803ff0075a7 */ /* 0x000ee40008001121 */
[----:B---3--:R-:W-:Y:S05]  /*1b20*/  @!P0 BRA `(.L_x_28) ;  /* 0x0000007c007c8947 */ /* 0x008fea0003800000 */
.L_x_27:
[----:B------:R3:W-:Y:S01]  /*1b30*/  @!P3 SYNCS.ARRIVE.TRANS64 RZ, [UR33], R2 ;  /* 0x00000002ffffb9a7 */ /* 0x0007e20008000021 */
[----:B------:R-:W-:-:S04]  /*1b40*/  ULOP3.LUT UR5, UR24, 0x2, URZ, 0xfc, !UPT ;  /* 0x0000000218057892 */ /* 0x000fc8000f8efcff */
[----:B------:R-:W-:-:S09]  /*1b50*/  UISETP.NE.AND UP0, UPT, UR5, 0x2, UPT ;  /* 0x000000020500788c */ /* 0x000fd2000bf05270 */
[----:B------:R-:W-:Y:S05]  /*1b60*/  BRA.U UP0, `(.L_x_29) ;  /* 0x0000000100047547 */ /* 0x000fea000b800000 */
[----:B-1----:R-:W-:Y:S05]  /*1b70*/  BPT.TRAP 0x1 ;  /* 0x000000040000795c */ /* 0x002fea0000300000 */
.L_x_29:
[----:B------:R-:W-:Y:S04]  /*1b80*/  BSSY.RECONVERGENT B0, `(.L_x_30) ;  /* 0x0000003000007945 */ /* 0x000fe80003800200 */
[----:B------:R-:W-:Y:S05]  /*1b90*/  @P2 BRA `(.L_x_31) ;  /* 0x0000000000042947 */ /* 0x000fea0003800000 */
[----:B-1----:R-:W-:Y:S05]  /*1ba0*/  BPT.TRAP 0x1 ;  /* 0x000000040000795c */ /* 0x002fea0000300000 */
.L_x_31:
[----:B-1----:R-:W-:Y:S05]  /*1bb0*/  BSYNC.RECONVERGENT B0 ;  /* 0x0000000000007941 */ /* 0x002fea0003800200 */
.L_x_30:
[----:B------:R-:W-:Y:S02]  /*1bc0*/  UIADD3 UR5, UPT, UPT, UR4, 0x1, URZ ;  /* 0x0000000104057890 */ /* 0x000fe4000fffe0ff */
[----:B------:R-:W-:Y:S02]  /*1bd0*/  UIADD3 UR16, UP1, UPT, UR26, 0x80, URZ ;  /* 0x000000801a107890 */ /* 0x000fe4000ff3e0ff */
[----:B------:R-:W-:Y:S02]  /*1be0*/  UISETP.NE.AND UP0, UPT, UR5, 0x9, UPT ;  /* 0x000000090500788c */ /* 0x000fe4000bf05270 */
[----:B------:R-:W-:Y:S02]  /*1bf0*/  USHF.L.U32 UR34, UR6, 0x5, URZ ;  /* 0x0000000506227899 */ /* 0x000fe400080006ff */
[----:B------:R-:W-:Y:S02]  /*1c00*/  USEL UR9, URZ, 0x1, UP0 ;  /* 0x00000001ff097887 */ /* 0x000fe40008000000 */
[----:B------:R-:W-:-:S02]  /*1c10*/  USEL UR5, UR5, URZ, UP0 ;  /* 0x000000ff05057287 */ /* 0x000fc40008000000 */
[----:B------:R-:W-:Y:S02]  /*1c20*/  UIADD3 UR14, UP0, UPT, UR26, 0x180, URZ ;  /* 0x000001801a0e7890 */ /* 0x000fe4000ff1e0ff */
[----:B------:R-:W-:Y:S01]  /*1c30*/  ULEA UR8, UR5, UR7, 0x3 ;  /* 0x0000000705087291 */ /* 0x000fe2000f8e18ff */
[----:B------:R-:W-:Y:S01]  /*1c40*/  LOP3.LUT R12, R12, UR9, RZ, 0x3c, !PT ;  /* 0x000000090c0c7c12 */ /* 0x000fe2000f8e3cff */
[----:B------:R-:W-:Y:S02]  /*1c50*/  ULEA UR9, UR4, UR28, 0xb ;  /* 0x0000001c04097291 */ /* 0x000fe4000f8e58ff */
[----:B------:R-:W-:Y:S01]  /*1c60*/  UIADD3.X UR17, UPT, UPT, URZ, UR27, URZ, UP1, !UPT ;  /* 0x0000001bff117290 */ /* 0x000fe20008ffe4ff */
[----:B--2---:R-:W-:Y:S01]  /*1c70*/  SHF.L.U32 R0, R12, 0x1f, RZ ;  /* 0x0000001f0c007819 */ /* 0x004fe200000006ff */
[----:B------:R-:W-:Y:S02]  /*1c80*/  ULEA UR9, UR9, UR7, 0x1 ;  /* 0x0000000709097291 */ /* 0x000fe4000f8e08ff */
[----:B------:R-:W-:Y:S01]  /*1c90*/  UIADD3.X UR15, UPT, UPT, URZ, UR27, URZ, UP0, !UPT ;  /* 0x0000001bff0f7290 */ /* 0x000fe200087fe4ff */
[----:B------:R4:W1:Y:S01]  /*1ca0*/  SYNCS.PHASECHK.TRANS64.TRYWAIT P0, [UR8+0x48], R0 ;  /* 0x00004800ff0075a7 */ /* 0x0008620008001108 */
[----:B------:R-:W-:-:S02]  /*1cb0*/  ULEA UR8, UR4, UR7, 0xe ;  /* 0x0000000704087291 */ /* 0x000fc4000f8e70ff */
[----:B------:R-:W-:Y:S02]  /*1cc0*/  UIADD3 UR32, UPT, UPT, UR9, 0x8800, URZ ;  /* 0x0000880009207890 */ /* 0x000fe4000fffe0ff */
[----:B------:R-:W-:Y:S01]  /*1cd0*/  UIADD3 UR8, UPT, UPT, UR8, 0x11800, URZ ;  /* 0x0001180008087890 */ /* 0x000fe2000fffe0ff */
[----:B------:R-:W-:Y:S01]  /*1ce0*/  UMOV UR13, 0x30000 ;  /* 0x00030000000d7882 */ /* 0x000fe20000000000 */
[----:B------:R-:W-:Y:S01]  /*1cf0*/  UMOV UR18, 0x0 ;  /* 0x0000000000127882 */ /* 0x000fe20000000000 */
[----:B------:R-:W-:Y:S01]  /*1d00*/  UMOV UR19, 0x10000000 ;  /* 0x1000000000137882 */ /* 0x000fe20000000000 */
[----:B------:R-:W-:Y:S01]  /*1d10*/  UMOV UR12, UR36 ;  /* 0x00000024000c7c82 */ /* 0x000fe20008000000 */
[----:B------:R-:W-:Y:S01]  /*1d20*/  UMOV UR9, UR33 ;  /* 0x0000002100097c82 */ /* 0x000fe20008000000 */
[----:B------:R-:W-:Y:S01]  /*1d30*/  UMOV UR10, UR34 ;  /* 0x00000022000a7c82 */ /* 0x000fe20008000000 */
[----:B------:R2:W-:Y:S01]  /*1d40*/  UTMALDG.3D.MULTICAST [UR32], [UR16], UR13, desc[UR18] ;  /* 0x00001220100073b4 */ /* 0x0005e2000801180d */
[----:B------:R-:W-:Y:S01]  /*1d50*/  UIADD3 UR6, UPT, UPT, UR6, 0x1, URZ ;  /* 0x0000000106067890 */ /* 0x000fe2000fffe0ff */
[----:B------:R-:W-:-:S03]  /*1d60*/  UMOV UR4, UR5 ;  /* 0x0000000500047c82 */ /* 0x000fc60008000000 */
[----:B------:R-:W-:Y:S01]  /*1d70*/  UISETP.NE.AND UP0, UPT, UR6, UR21, UPT ;  /* 0x000000150600728c */ /* 0x000fe2000bf05270 */
[----:B------:R4:W-:Y:S01]  /*1d80*/  UTMALDG.3D [UR8], [UR14], desc[UR18] ;  /* 0x000012080e0075b4 */ /* 0x0009e20008011000 */
[----:B--2---:R-:W-:-:S07]  /*1d90*/  UMOV UR13, UR21 ;  /* 0x00000015000d7c82 */ /* 0x004fce0008000000 */
[----:B----4-:R-:W-:Y:S05]  /*1da0*/  BRA.U UP0, `(.L_x_32) ;  /* 0xfffffffd00487547 */ /* 0x010fea000b83ffff */
.L_x_26:
[----:B------:R-:W-:Y:S01]  /*1db0*/  ULEA UR4, UR5, UR7, 0x3 ;  /* 0x0000000705047291 */ /* 0x000fe2000f8e18ff */
[----:B--2---:R-:W-:Y:S01]  /*1dc0*/  SHF.L.U32 R0, R12, 0x1f, RZ ;  /* 0x0000001f0c007819 */ /* 0x004fe200000006ff */
[----:B------:R-:W-:Y:S01]  /*1dd0*/  @!P1 SYNCS.ARRIVE.TRANS64.A1T0 RZ, [UR7+0xd8], RZ ;  /* 0x0000d8ffffff99a7 */ /* 0x000fe20008100007 */
[----:B------:R-:W-:-:S06]  /*1de0*/  UISETP.GT.AND UP0, UPT, UR43, UR41, UPT ;  /* 0x000000292b00728c */ /* 0x000fcc000bf04270 */
[----:B-1-3--:R1:W2:Y:S03]  /*1df0*/  SYNCS.PHASECHK.TRANS64.TRYWAIT P0, [UR4+0x48], R0 ;  /* 0x00004800ff0075a7 */ /* 0x00a2a60008001104 */
[----:B------:R-:W-:Y:S05]  /*1e00*/  BRA.U !UP0, `(.L_x_33) ;  /* 0x0000000108bc7547 */ /* 0x000fea000b800000 */
[----:B------:R-:W-:Y:S01]  /*1e10*/  UIADD3 UR25, UPT, UPT, UR44, UR13, URZ ;  /* 0x0000000d2c197290 */ /* 0x000fe2000fffe0ff */
[----:B------:R-:W-:-:S11]  /*1e20*/  UMOV UR4, UR5 ;  /* 0x0000000500047c82 */ /* 0x000fd60008000000 */
.L_x_39:
[----:B------:R-:W-:Y:S01]  /*1e30*/  ULEA UR17, UR4, UR7, 0x3 ;  /* 0x0000000704117291 */ /* 0x000fe2000f8e18ff */
[----:B--2---:R-:W-:Y:S01]  /*1e40*/  @!P3 MOV R2, 0x5000 ;  /* 0x000050000002b802 */ /* 0x004fe20000000f00 */
[----:B--2-4-:R-:W-:Y:S10]  /*1e50*/  @P0 BRA `(.L_x_34) ;  /* 0x00000000000c0947 */ /* 0x014ff40003800000 */
[----:B------:R-:W-:-:S04]  /*1e60*/  SHF.L.U32 R3, R12, 0x1f, RZ ;  /* 0x0000001f0c037819 */ /* 0x000fc800000006ff */
[----:B------:R-:W2:Y:S02]  /*1e70*/  SYNCS.PHASECHK.TRANS64.TRYWAIT P0, [UR17+0x48], R3 ;  /* 0x00004803ff0075a7 */ /* 0x000ea40008001111 */
[----:B--2---:R-:W-:Y:S05]  /*1e80*/  @!P0 BRA `(.L_x_35) ;  /* 0x0000007800bc8947 */ /* 0x004fea0003800000 */
.L_x_34:
[----:B------:R2:W-:Y:S01]  /*1e90*/  @!P3 SYNCS.ARRIVE.TRANS64 RZ, [UR17], R2 ;  /* 0x00000002ffffb9a7 */ /* 0x0005e20008000011 */
[----:B------:R-:W-:-:S04]  /*1ea0*/  ULOP3.LUT UR5, UR24, 0x2, URZ, 0xfc, !UPT ;  /* 0x0000000218057892 */ /* 0x000fc8000f8efcff */
[----:B------:R-:W-:-:S09]  /*1eb0*/  UISETP.NE.AND UP0, UPT, UR5, 0x2, UPT ;  /* 0x000000020500788c */ /* 0x000fd2000bf05270 */
[----:B------:R-:W-:Y:S05]  /*1ec0*/  BRA.U UP0, `(.L_x_36) ;  /* 0x0000000100047547 */ /* 0x000fea000b800000 */
[----:B------:R-:W-:Y:S05]  /*1ed0*/  BPT.TRAP 0x1 ;  /* 0x000000040000795c */ /* 0x000fea0000300000 */
.L_x_36:
[----:B------:R-:W-:Y:S04]  /*1ee0*/  BSSY.RECONVERGENT B0, `(.L_x_37) ;  /* 0x0000003000007945 */ /* 0x000fe80003800200 */
[----:B------:R-:W-:Y:S05]  /*1ef0*/  @P2 BRA `(.L_x_38) ;  /* 0x0000000000042947 */ /* 0x000fea0003800000 */
[----:B------:R-:W-:Y:S05]  /*1f00*/  BPT.TRAP 0x1 ;  /* 0x000000040000795c */ /* 0x000fea0000300000 */
.L_x_38:
[----:B------:R-:W-:Y:S05]  /*1f10*/  BSYNC.RECONVERGENT B0 ;  /* 0x0000000000007941 */ /* 0x000fea0003800200 */
.L_x_37:
[----:B------:R-:W-:Y:S02]  /*1f20*/  UIADD3 UR5, UPT, UPT, UR4, 0x1, URZ ;  /* 0x0000000104057890 */ /* 0x000fe4000fffe0ff */
[----:B------:R-:W-:Y:S02]  /*1f30*/  UIADD3 UR14, UP1, UPT, UR26, 0x80, URZ ;  /* 0x000000801a0e7890 */ /* 0x000fe4000ff3e0ff */
[----:B------:R-:W-:Y:S02]  /*1f40*/  UISETP.NE.AND UP0, UPT, UR5, 0x9, UPT ;  /* 0x000000090500788c */ /* 0x000fe4000bf05270 */
[----:B------:R-:W-:Y:S02]  /*1f50*/  USHF.L.U32 UR18, UR13, 0x5, URZ ;  /* 0x000000050d127899 */ /* 0x000fe400080006ff */
[----:B------:R-:W-:Y:S02]  /*1f60*/  USEL UR8, URZ, 0x1, UP0 ;  /* 0x00000001ff087887 */ /* 0x000fe40008000000 */
[----:B------:R-:W-:-:S02]  /*1f70*/  USEL UR5, UR5, URZ, UP0 ;  /* 0x000000ff05057287 */ /* 0x000fc40008000000 */
[----:B------:R-:W-:Y:S02]  /*1f80*/  UIADD3 UR22, UP0, UPT, UR26, 0x180, URZ ;  /* 0x000001801a167890 */ /* 0x000fe4000ff1e0ff */
[----:B------:R-:W-:Y:S01]  /*1f90*/  LOP3.LUT R12, R12, UR8, RZ, 0x3c, !PT ;  /* 0x000000080c0c7c12 */ /* 0x000fe2000f8e3cff */
[----:B------:R-:W-:Y:S02]  /*1fa0*/  ULEA UR6, UR5, UR7, 0x3 ;  /* 0x0000000705067291 */ /* 0x000fe4000f8e18ff */
[----:B------:R-:W-:Y:S01]  /*1fb0*/  ULEA UR8, UR4, UR7, 0xe ;  /* 0x0000000704087291 */ /* 0x000fe2000f8e70ff */
[----:B-1----:R-:W-:Y:S01]  /*1fc0*/  SHF.L.U32 R0, R12, 0x1f, RZ ;  /* 0x0000001f0c007819 */ /* 0x002fe200000006ff */
[----:B------:R-:W-:Y:S02]  /*1fd0*/  ULEA UR16, UR4, UR29, 0xc ;  /* 0x0000001d04107291 */ /* 0x000fe4000f8e60ff */
[----:B------:R-:W-:Y:S02]  /*1fe0*/  UIADD3.X UR15, UPT, UPT, URZ, UR27, URZ, UP1, !UPT ;  /* 0x0000001bff0f7290 */ /* 0x000fe40008ffe4ff */
[----:B------:R-:W-:Y:S01]  /*1ff0*/  UIADD3 UR8, UPT, UPT, UR8, 0x11800, URZ ;  /* 0x0001180008087890 */ /* 0x000fe2000fffe0ff */
[----:B------:R3:W4:Y:S01]  /*2000*/  SYNCS.PHASECHK.TRANS64.TRYWAIT P0, [UR6+0x48], R0 ;  /* 0x00004800ff0075a7 */ /* 0x0007220008001106 */
[----:B------:R-:W-:Y:S01]  /*2010*/  UIADD3.X UR23, UPT, UPT, URZ, UR27, URZ, UP0, !UPT ;  /* 0x0000001bff177290 */ /* 0x000fe200087fe4ff */
[----:B------:R-:W-:Y:S01]  /*2020*/  UMOV UR6, 0x30000 ;  /* 0x0003000000067882 */ /* 0x000fe20000000000 */
[----:B------:R-:W-:Y:S01]  /*2030*/  UMOV UR30, 0x0 ;  /* 0x00000000001e7882 */ /* 0x000fe20000000000 */
[----:B------:R-:W-:Y:S01]  /*2040*/  UMOV UR31, 0x10000000 ;  /* 0x10000000001f7882 */ /* 0x000fe20000000000 */
[----:B------:R-:W-:Y:S01]  /*2050*/  UMOV UR19, UR35 ;  /* 0x0000002300137c82 */ /* 0x000fe20008000000 */
[----:B------:R-:W-:Y:S01]  /*2060*/  UMOV UR20, UR36 ;  /* 0x0000002400147c82 */ /* 0x000fe20008000000 */
[----:B------:R-:W-:Y:S01]  /*2070*/  UMOV UR12, UR36 ;  /* 0x00000024000c7c82 */ /* 0x000fe20008000000 */
[----:B------:R-:W-:Y:S01]  /*2080*/  UMOV UR9, UR17 ;  /* 0x0000001100097c82 */ /* 0x000fe20008000000 */
[----:B------:R-:W-:Y:S01]  /*2090*/  UMOV UR10, UR18 ;  /* 0x00000012000a7c82 */ /* 0x000fe20008000000 */
[----:B------:R3:W-:Y:S01]  /*20a0*/  UTMALDG.3D.MULTICAST [UR16], [UR14], UR6, desc[UR30] ;  /* 0x00001e100e0073b4 */ /* 0x0007e20008011806 */
[----:B------:R-:W-:Y:S01]  /*20b0*/  UIADD3 UR13, UPT, UPT, UR13, 0x1, URZ ;  /* 0x000000010d0d7890 */ /* 0x000fe2000fffe0ff */
[----:B------:R-:W-:-:S03]  /*20c0*/  UMOV UR4, UR5 ;  /* 0x0000000500047c82 */ /* 0x000fc60008000000 */
[----:B------:R-:W-:Y:S01]  /*20d0*/  UISETP.NE.AND UP0, UPT, UR13, UR25, UPT ;  /* 0x000000190d00728c */ /* 0x000fe2000bf05270 */
[----:B------:R3:W-:Y:S08]  /*20e0*/  UTMALDG.3D [UR8], [UR22], desc[UR30] ;  /* 0x00001e08160075b4 */ /* 0x0007f00008011000 */
[----:B---3--:R-:W-:Y:S05]  /*20f0*/  BRA.U UP0, `(.L_x_39) ;  /* 0xfffffffd004c7547 */ /* 0x008fea000b83ffff */
.L_x_33:
[C---:B------:R-:W-:Y:S01]  /*2100*/  LEA R3, R11.reuse, UR7, 0x3 ;  /* 0x000000070b037c11 */ /* 0x040fe2000f8e18ff */
[----:B------:R-:W-:Y:S01]  /*2110*/  NOP ;  /* 0x0000000000007918 */ /* 0x000fe20000000000 */
[----:B-1----:R-:W-:Y:S02]  /*2120*/  SHF.L.U32 R0, R10, 0x1f, RZ ;  /* 0x0000001f0a007819 */ /* 0x002fe400000006ff */
[----:B------:R-:W-:Y:S02]  /*2130*/  LEA R5, R11, UR7, 0x4 ;  /* 0x000000070b057c11 */ /* 0x000fe4000f8e20ff */
[----:B--2-4-:R-:W1:Y:S02]  /*2140*/  SYNCS.PHASECHK.TRANS64.TRYWAIT P0, [R3+URZ+0xe0], R0 ;  /* 0x0000e000030075a7 */ /* 0x014e6400080011ff */
[----:B-1----:R-:W-:Y:S05]  /*2150*/  @!P0 BRA `(.L_x_40) ;  /* 0x0000007800208947 */ /* 0x002fea0003800000 */
.L_x_147:
[----:B------:R-:W2:Y:S01]  /*2160*/  LDS.128 R4, [R5+0x170] ;  /* 0x0001700005047984 */ /* 0x000ea20000000c00 */
[----:B------:R-:W-:Y:S01]  /*2170*/  UISETP.GE.AND UP0, UPT, UR42, 0x1, UPT ;  /* 0x000000012a00788c */ /* 0x000fe2000bf06270 */
[----:B------:R-:W-:Y:S01]  /*2180*/  @!PT LDS RZ, [RZ] ;  /* 0x00000000fffff984 */ /* 0x000fe20000000800 */
[----:B------:R-:W-:Y:S01]  /*2190*/  @!PT LDS RZ, [RZ] ;  /* 0x00000000fffff984 */ /* 0x000fe20000000800 */
[----:B------:R-:W-:Y:S01]  /*21a0*/  @!PT LDS RZ, [RZ] ;  /* 0x00000000fffff984 */ /* 0x000fe20000000800 */
[----:B------:R-:W-:Y:S01]  /*21b0*/  @!PT LDS RZ, [RZ] ;  /* 0x00000000fffff984 */ /* 0x000fe20000000800 */
[----:B------:R3:W-:Y:S06]  /*21c0*/  MEMBAR.ALL.CTA ;  /* 0x0000000000007992 */ /* 0x0007ec0000008000 */
[----:B---3--:R-:W3:Y:S01]  /*21d0*/  FENCE.VIEW.ASYNC.S ;  /* 0x00000000000073c6 */ /* 0x008ee20000000000 */
[----:B--2---:R-:W-:-:S13]  /*21e0*/  LOP3.LUT P0, RZ, R6, 0x1, RZ, 0xc0, !PT ;  /* 0x0000000106ff7812 */ /* 0x004fda000780c0ff */
[----:B---3--:R-:W-:Y:S01]  /*21f0*/  VOTEU.ANY UP1, P0 ;  /* 0x0000000000ff7886 */ /* 0x008fe20000020100 */
[----:B------:R-:W-:-:S13]  /*2200*/  PLOP3.LUT P0, PT, PT, PT, UP1, 0x80, 0x8 ;  /* 0x000000000008781c */ /* 0x000fda0003f0f018 */
[----:B-1----:R-:W-:Y:S02]  /*2210*/  @P0 LOP3.LUT R0, R5, 0xffff, RZ, 0xc0, !PT ;  /* 0x0000ffff05000812 */ /* 0x002fe400078ec0ff */
[----:B------:R-:W-:Y:S02]  /*2220*/  @P0 MOV R2, R4 ;  /* 0x0000000400020202 */ /* 0x000fe40000000f00 */
[----:B------:R-:W-:Y:S01]  /*2230*/  @P0 R2UR UR6, R0 ;  /* 0x00000000000602ca */ /* 0x000fe200000e0000 */
[----:B------:R-:W-:Y:S01]  /*2240*/  VIADD R0, R3, 0xf0 ;  /* 0x000000f003007836 */ /* 0x000fe20000000000 */
[----:B------:R-:W-:Y:S02]  /*2250*/  @P0 SHF.R.U32.HI R4, RZ, 0x10, R5 ;  /* 0x00000010ff040819 */ /* 0x000fe40000011605 */
[----:B------:R-:W-:Y:S02]  /*2260*/  @P0 R2UR UR8, R2 ;  /* 0x00000000020802ca */ /* 0x000fe400000e0000 */
[----:B------:R-:W-:-:S02]  /*2270*/  PRMT R0, RZ, 0x654, R0 ;  /* 0x00000654ff007816 */ /* 0x000fc40000000000 */
[----:B------:R-:W-:Y:S02]  /*2280*/  @P0 R2UR UR4, R4 ;  /* 0x00000000040402ca */ /* 0x000fe400000e0000 */
[----:B------:R1:W-:Y:S03]  /*2290*/  SYNCS.ARRIVE.TRANS64.RED.A1T0 RZ, [R0+URZ], RZ ;  /* 0x000000ff00ff79a7 */ /* 0x0003e600081004ff */
[----:B------:R-:W-:-:S04]  /*22a0*/  @UP1 UMOV UR37, UR6 ;  /* 0x0000000600251c82 */ /* 0x000fc80008000000 */
[----:B------:R-:W-:-:S04]  /*22b0*/  @UP1 UMOV UR38, UR8 ;  /* 0x0000000800261c82 */ /* 0x000fc80008000000 */
[----:B------:R-:W-:Y:S01]  /*22c0*/  @UP1 UMOV UR36, UR4 ;  /* 0x0000000400241c82 */ /* 0x000fe20008000000 */
[----:B------:R-:W-:Y:S05]  /*22d0*/  BRA.U !UP0, `(.L_x_41) ;  /* 0x0000000108d47547 */ /* 0x000fea000b800000 */
[----:B------:R-:W2:Y:S01]  /*22e0*/  LDCU.128 UR12, c[0x0][0xb10] ;  /* 0x00016200ff0c77ac */ /* 0x000ea20008000c00 */
[----:B------:R-:W3:Y:S01]  /*22f0*/  LDCU UR25, c[0x0][0xb20] ;  /* 0x00016400ff1977ac */ /* 0x000ee20008000800 */
[----:B------:R-:W4:Y:S01]  /*2300*/  LDCU UR20, c[0x0][0xb0c] ;  /* 0x00016180ff1477ac */ /* 0x000f220008000800 */
[----:B------:R-:W1:Y:S01]  /*2310*/  LDCU.64 UR10, c[0x0][0xb28] ;  /* 0x00016500ff0a77ac */ /* 0x000e620008000a00 */
[----:B------:R-:W-:Y:S02]  /*2320*/  UISETP.NE.AND UP3, UPT, UR42, 0x1, UPT ;  /* 0x000000012a00788c */ /* 0x000fe4000bf65270 */
[----:B--2---:R-:W-:Y:S02]  /*2330*/  UIMAD.WIDE.U32 UR16, UR39, UR15, URZ ;  /* 0x0000000f271072a5 */ /* 0x004fe4000f8e00ff */
[----:B------:R-:W-:Y:S02]  /*2340*/  UIMAD.WIDE.U32 UR8, UR40, UR12, URZ ;  /* 0x0000000c280872a5 */ /* 0x000fe4000f8e00ff */
[----:B------:R-:W-:-:S02]  /*2350*/  UISETP.NE.AND UP0, UPT, UR14, 0x1, UPT ;  /* 0x000000010e00788c */ /* 0x000fc4000bf05270 */
[----:B------:R-:W-:Y:S01]  /*2360*/  UIMAD.WIDE.U32 UR22, UR37, UR15, URZ ;  /* 0x0000000f251672a5 */ /* 0x000fe2000f8e00ff */
[----:B------:R-:W-:Y:S02]  /*2370*/  UMOV UR16, UR17 ;  /* 0x0000001100107c82 */ /* 0x000fe40008000000 */
[----:B------:R-:W-:Y:S01]  /*2380*/  UMOV UR8, UR9 ;  /* 0x0000000900087c82 */ /* 0x000fe20008000000 */
[----:B---3--:R-:W-:Y:S02]  /*2390*/  USHF.R.U32.HI UR16, URZ, UR25, UR16 ;  /* 0x00000019ff107299 */ /* 0x008fe40008011610 */
[----:B----4-:R-:W-:Y:S02]  /*23a0*/  UISETP.NE.AND UP2, UPT, UR20, 0x1, UPT ;  /* 0x000000011400788c */ /* 0x010fe4000bf45270 */
[----:B------:R-:W-:Y:S02]  /*23b0*/  USHF.R.U32.HI UR8, URZ, UR13, UR8 ;  /* 0x0000000dff087299 */ /* 0x000fe40008011608 */
[----:B------:R-:W-:-:S02]  /*23c0*/  USEL UR6, UR39, UR16, !UP0 ;  /* 0x0000001027067287 */ /* 0x000fc4000c000000 */
[----:B------:R-:W-:Y:S02]  /*23d0*/  USEL UR8, UR40, UR8, !UP2 ;  /* 0x0000000828087287 */ /* 0x000fe4000d000000 */
[----:B-1----:R-:W-:Y:S01]  /*23e0*/  UIMAD.WIDE.U32 UR16, UR6, UR10, URZ ;  /* 0x0000000a061072a5 */ /* 0x002fe2000f8e00ff */
[----:B------:R-:W-:Y:S01]  /*23f0*/  UMOV UR4, UR23 ;  /* 0x0000001700047c82 */ /* 0x000fe20008000000 */
[----:B------:R-:W-:Y:S02]  /*2400*/  UIMAD.WIDE.U32 UR18, UR38, UR12, URZ ;  /* 0x0000000c261272a5 */ /* 0x000fe4000f8e00ff */
[----:B------:R-:W-:-:S03]  /*2410*/  UIMAD.WIDE.U32 UR22, UR8, UR10, URZ ;  /* 0x0000000a081672a5 */ /* 0x000fc6000f8e00ff */
[----:B------:R-:W-:Y:S01]  /*2420*/  UMOV UR16, UR17 ;  /* 0x0000001100107c82 */ /* 0x000fe20008000000 */
[----:B------:R-:W-:Y:S02]  /*2430*/  USHF.R.U32.HI UR4, URZ, UR25, UR4 ;  /* 0x00000019ff047299 */ /* 0x000fe40008011604 */
[----:B------:R-:W-:Y:S01]  /*2440*/  @UP3 USHF.R.U32.HI UR6, URZ, UR11, UR16 ;  /* 0x0000000bff063299 */ /* 0x000fe20008011610 */
[----:B------:R-:W-:Y:S01]  /*2450*/  UMOV UR18, UR19 ;  /* 0x0000001300127c82 */ /* 0x000fe20008000000 */
[----:B------:R-:W-:Y:S01]  /*2460*/  UMOV UR22, UR23 ;  /* 0x0000001700167c82 */ /* 0x000fe20008000000 */
[----:B------:R-:W-:Y:S02]  /*2470*/  USHF.R.U32.HI UR13, URZ, UR13, UR18 ;  /* 0x0000000dff0d7299 */ /* 0x000fe40008011612 */
[----:B------:R-:W-:Y:S02]  /*2480*/  USEL UR4, UR37, UR4, !UP0 ;  /* 0x0000000425047287 */ /* 0x000fe4000c000000 */
[----:B------:R-:W-:-:S02]  /*2490*/  @UP3 USHF.R.U32.HI UR8, URZ, UR11, UR22 ;  /* 0x0000000bff083299 */ /* 0x000fc40008011616 */
[----:B------:R-:W-:Y:S02]  /*24a0*/  UIMAD UR9, UR42, UR6, URZ ;  /* 0x000000062a0972a4 */ /* 0x000fe4000f8e02ff */
[----:B------:R-:W-:Y:S02]  /*24b0*/  USEL UR6, UR38, UR13, !UP2 ;  /* 0x0000000d26067287 */ /* 0x000fe4000d000000 */
[----:B------:R-:W-:Y:S02]  /*24c0*/  UIMAD UR12, UR42, UR8, URZ ;  /* 0x000000082a0c72a4 */ /* 0x000fe4000f8e02ff */
[----:B------:R-:W-:Y:S02]  /*24d0*/  UISETP.GE.AND UP0, UPT, UR4, UR9, UPT ;  /* 0x000000090400728c */ /* 0x000fe4000bf06270 */
[----:B------:R-:W-:Y:S02]  /*24e0*/  UIMAD.WIDE.U32 UR16, UR4, UR10, URZ ;  /* 0x0000000a041072a5 */ /* 0x000fe4000f8e00ff */
[----:B------:R-:W-:-:S02]  /*24f0*/  UISETP.GE.OR UP0, UPT, UR6, UR12, UP0 ;  /* 0x0000000c0600728c */ /* 0x000fc40008706670 */
        /* <DEDUP_REMOVED lines=19> */
.L_x_41:
[----:B------:R-:W2:Y:S02]  /*2630*/  LDCU UR4, c[0x0][0xb30] ;  /* 0x00016600ff0477ac */ /* 0x000ea40008000800 */
[----:B--2---:R-:W-:-:S09]  /*2640*/  UISETP.NE.AND UP0, UPT, UR4, 0x1, UPT ;  /* 0x000000010400788c */ /* 0x004fd2000bf05270 */
[----:B------:R-:W-:Y:S05]  /*2650*/  BRA.U UP0, `(.L_x_42) ;  /* 0x0000000100447547 */ /* 0x000fea000b800000 */
[----:B------:R-:W2:Y:S01]  /*2660*/  LDCU.128 UR12, c[0x0][0xb10] ;  /* 0x00016200ff0c77ac */ /* 0x000ea20008000c00 */
[----:B------:R-:W3:Y:S01]  /*2670*/  LDCU UR16, c[0x0][0xb0c] ;  /* 0x00016180ff1077ac */ /* 0x000ee20008000800 */
[----:B------:R-:W4:Y:S01]  /*2680*/  LDCU UR17, c[0x0][0xb20] ;  /* 0x00016400ff1177ac */ /* 0x000f220008000800 */
[----:B--2---:R-:W-:Y:S02]  /*2690*/  UIMAD.WIDE.U32 UR10, UR38, UR12, URZ ;  /* 0x0000000c260a72a5 */ /* 0x004fe4000f8e00ff */
[----:B------:R-:W-:Y:S02]  /*26a0*/  UIMAD.WIDE.U32 UR8, UR37, UR15, URZ ;  /* 0x0000000f250872a5 */ /* 0x000fe4000f8e00ff */
[----:B---3--:R-:W-:Y:S02]  /*26b0*/  UISETP.NE.AND UP2, UPT, UR16, 0x1, UPT ;  /* 0x000000011000788c */ /* 0x008fe4000bf45270 */
[----:B------:R-:W-:Y:S01]  /*26c0*/  UISETP.NE.AND UP0, UPT, UR14, 0x1, UPT ;  /* 0x000000010e00788c */ /* 0x000fe2000bf05270 */
[----:B------:R-:W-:-:S02]  /*26d0*/  UMOV UR6, UR11 ;  /* 0x0000000b00067c82 */ /* 0x000fc40008000000 */
[----:B------:R-:W-:Y:S01]  /*26e0*/  UMOV UR4, UR9 ;  /* 0x0000000900047c82 */ /* 0x000fe20008000000 */
[----:B------:R-:W-:Y:S02]  /*26f0*/  USHF.R.U32.HI UR6, URZ, UR13, UR6 ;  /* 0x0000000dff067299 */ /* 0x000fe40008011606 */
[----:B----4-:R-:W-:Y:S02]  /*2700*/  USHF.R.U32.HI UR4, URZ, UR17, UR4 ;  /* 0x00000011ff047299 */ /* 0x010fe40008011604 */
[----:B------:R-:W-:Y:S02]  /*2710*/  USEL UR6, UR38, UR6, !UP2 ;  /* 0x0000000626067287 */ /* 0x000fe4000d000000 */
[----:B------:R-:W-:-:S04]  /*2720*/  USEL UR4, UR37, UR4, !UP0 ;  /* 0x0000000425047287 */ /* 0x000fc8000c000000 */
[----:B------:R-:W-:Y:S02]  /*2730*/  UIADD3 UR8, UPT, UPT, UR6, -UR4, URZ ;  /* 0x8000000406087290 */ /* 0x000fe4000fffe0ff */
[----:B------:R-:W-:Y:S02]  /*2740*/  UIADD3 UR4, UPT, UPT, -UR6, UR4, URZ ;  /* 0x0000000406047290 */ /* 0x000fe4000fffe1ff */
[----:B------:R-:W-:Y:S02]  /*2750*/  UIMAD UR37, UR8, UR14, UR37 ;  /* 0x0000000e082572a4 */ /* 0x000fe4000f8e0225 */
[----:B------:R-:W-:-:S12]  /*2760*/  UIMAD UR38, UR4, UR16, UR38 ;  /* 0x00000010042672a4 */ /* 0x000fd8000f8e0226 */
.L_x_42:
[----:B------:R-:W-:Y:S01]  /*2770*/  VIADD R11, R11, 0x1 ;  /* 0x000000010b0b7836 */ /* 0x000fe20000000000 */
[----:B------:R-:W-:Y:S02]  /*2780*/  R2UR UR6, R84 ;  /* 0x00000000540672ca */ /* 0x000fe400000e0000 */
[----:B------:R-:W-:Y:S02]  /*2790*/  R2UR UR4, R83 ;  /* 0x00000000530472ca */ /* 0x000fe400000e0000 */
[C---:B------:R-:W-:Y:S02]  /*27a0*/  ISETP.NE.AND P0, PT, R11.reuse, 0x2, PT ;  /* 0x000000020b00780c */ /* 0x040fe40003f05270 */
[----:B------:R-:W-:Y:S02]  /*27b0*/  PLOP3.LUT P1, PT, PT, PT, PT, 0x80, 0x8 ;  /* 0x000000000008781c */ /* 0x000fe40003f2f070 */
[----:B------:R-:W-:Y:S02]  /*27c0*/  SEL R3, RZ, 0x1, P0 ;  /* 0x00000001ff037807 */ /* 0x000fe40000000000 */
[----:B------:R-:W-:-:S02]  /*27d0*/  SEL R11, R11, RZ, P0 ;  /* 0x000000ff0b0b7207 */ /* 0x000fc40000000000 */
[----:B------:R-:W-:Y:S01]  /*27e0*/  LOP3.LUT R10, R10, R3, RZ, 0x3c, !PT ;  /* 0x000000030a0a7212 */ /* 0x000fe200078e3cff */
[----:B------:R-:W-:Y:S02]  /*27f0*/  UIADD3 UR16, UPT, UPT, UR38, UR6, URZ ;  /* 0x0000000626107290 */ /* 0x000fe4000fffe0ff */
[----:B------:R-:W-:Y:S01]  /*2800*/  UIADD3 UR20, UPT, UPT, UR37, UR4, URZ ;  /* 0x0000000425147290 */ /* 0x000fe2000fffe0ff */
[----:B------:R-:W-:Y:S11]  /*2810*/  BRA.U UP1, `(.L_x_43) ;  /* 0xfffffff101507547 */ /* 0x000ff6000b83ffff */
[----:B------:R-:W-:Y:S01]  /*2820*/  UIADD3 UR7, UPT, UPT, UR7, 0x48, URZ ;  /* 0x0000004807077890 */ /* 0x000fe2000fffe0ff */
[----:B------:R-:W-:-:S03]  /*2830*/  SHF.L.U32 R3, R12, 0x1f, RZ ;  /* 0x0000001f0c037819 */ /* 0x000fc600000006ff */
[----:B------:R-:W-:-:S09]  /*2840*/  ULEA UR4, UR5, UR7, 0x3 ;  /* 0x0000000705047291 */ /* 0x000fd2000f8e18ff */
[----:B------:R-:W2:Y:S02]  /*2850*/  SYNCS.PHASECHK.TRANS64.TRYWAIT P0, [UR4], R3 ;  /* 0x00000003ff0075a7 */ /* 0x000ea40008001104 */
[----:B--2---:R-:W-:Y:S05]  /*2860*/  @!P0 BRA `(.L_x_44) ;  /* 0x0000007000708947 */ /* 0x004fea0003800000 */
.L_x_149:
[----:B------:R-:W-:-:S04]  /*2870*/  UIADD3 UR4, UPT, UPT, UR5, 0x1, URZ ;  /* 0x0000000105047890 */ /* 0x000fc8000fffe0ff */
[----:B------:R-:W-:-:S04]  /*2880*/  UISETP.NE.AND UP0, UPT, UR4, 0x9, UPT ;  /* 0x000000090400788c */ /* 0x000fc8000bf05270 */
[----:B------:R-:W-:Y:S02]  /*2890*/  USEL UR6, URZ, 0x1, UP0 ;  /* 0x00000001ff067887 */ /* 0x000fe40008000000 */
[----:B------:R-:W-:-:S04]  /*28a0*/  USEL UR4, UR4, URZ, UP0 ;  /* 0x000000ff04047287 */ /* 0x000fc80008000000 */
[----:B------:R-:W-:Y:S01]  /*28b0*/  ULEA UR5, UR4, UR7, 0x3 ;  /* 0x0000000704057291 */ /* 0x000fe2000f8e18ff */
[----:B------:R-:W-:-:S04]  /*28c0*/  LOP3.LUT R2, R12, UR6, RZ, 0x3c, !PT ;  /* 0x000000060c027c12 */ /* 0x000fc8000f8e3cff */
[----:B-1----:R-:W-:-:S04]  /*28d0*/  SHF.L.U32 R3, R2, 0x1f, RZ ;  /* 0x0000001f02037819 */ /* 0x002fc800000006ff */
[----:B------:R-:W1:Y:S02]  /*28e0*/  SYNCS.PHASECHK.TRANS64.TRYWAIT P0, [UR5], R3 ;  /* 0x00000003ff0075a7 */ /* 0x000e640008001105 */
[----:B-1----:R-:W-:Y:S05]  /*28f0*/  @!P0 BRA `(.L_x_45) ;  /* 0x0000007000648947 */ /* 0x002fea0003800000 */
.L_x_151:
        /* <DEDUP_REMOVED lines=9> */
.L_x_153:
        /* <DEDUP_REMOVED lines=9> */
.L_x_155:
        /* <DEDUP_REMOVED lines=9> */
.L_x_157:
        /* <DEDUP_REMOVED lines=9> */
.L_x_159:
        /* <DEDUP_REMOVED lines=9> */
.L_x_161:
        /* <DEDUP_REMOVED lines=9> */
.L_x_163:
[----:B------:R-:W-:-:S04]  /*2c60*/  UIADD3 UR4, UPT, UPT, UR4, 0x1, URZ ;  /* 0x0000000104047890 */ /* 0x000fc8000fffe0ff */
[----:B------:R-:W-:-:S04]  /*2c70*/  UISETP.NE.AND UP0, UPT, UR4, 0x9, UPT ;  /* 0x000000090400788c */ /* 0x000fc8000bf05270 */
[----:B------:R-:W-:Y:S02]  /*2c80*/  USEL UR5, URZ, 0x1, UP0 ;  /* 0x00000001ff057887 */ /* 0x000fe40008000000 */
[----:B------:R-:W-:-:S04]  /*2c90*/  USEL UR4, UR4, URZ, UP0 ;  /* 0x000000ff04047287 */ /* 0x000fc80008000000 */
[----:B------:R-:W-:Y:S01]  /*2ca0*/  ULEA UR4, UR4, UR7, 0x3 ;  /* 0x0000000704047291 */ /* 0x000fe2000f8e18ff */
[----:B-1----:R-:W-:-:S04]  /*2cb0*/  LOP3.LUT R3, R2, UR5, RZ, 0x3c, !PT ;  /* 0x0000000502037c12 */ /* 0x002fc8000f8e3cff */
[----:B------:R-:W-:Y:S01]  /*2cc0*/  SHF.L.U32 R3, R3, 0x1f, RZ ;  /* 0x0000001f03037819 */ /* 0x000fe200000006ff */
[----:B------:R-:W-:-:S07]  /*2cd0*/  IMAD.U32 R0, RZ, RZ, UR4 ;  /* 0x00000004ff007e24 */ /* 0x000fce000f8e00ff */
.L_x_52:
[----:B-1----:R1:W2:Y:S02]  /*2ce0*/  SYNCS.PHASECHK.TRANS64.TRYWAIT P0, [R0+URZ], R3 ;  /* 0x00000003000075a7 */ /* 0x0022a400080011ff */
[----:B--2---:R-:W-:Y:S05]  /*2cf0*/  @!P0 NANOSLEEP.SYNCS 0x989680 ;  /* 0x009896800000895d */ /* 0x004fea0003900000 */
[----:B------:R-:W2:Y:S02]  /*2d00*/  @!P0 SYNCS.PHASECHK.TRANS64 P0, [R0+URZ], R3 ;  /* 0x00000003000085a7 */ /* 0x000ea400080010ff */
[----:B--2---:R-:W-:Y:S05]  /*2d10*/  @P0 EXIT ;  /* 0x000000000000094d */ /* 0x004fea0003800000 */
[----:B------:R-:W-:Y:S05]  /*2d20*/  BRA `(.L_x_52) ;  /* 0xfffffffc00ec7947 */ /* 0x000fea000383ffff */
.L_x_23:
[----:B------:R-:W1:Y:S02]  /*2d30*/  S2UR UR4, SR_CgaCtaId ;  /* 0x00000000000479c3 */ /* 0x000e640000008800 */
[----:B-1----:R-:W-:-:S04]  /*2d40*/  UISETP.NE.AND UP0, UPT, UR4, URZ, UPT ;  /* 0x000000ff0400728c */ /* 0x002fc8000bf05270 */
[----:B------:R-:W-:-:S09]  /*2d50*/  UISETP.NE.OR UP0, UPT, UR17, 0x1, UP0 ;  /* 0x000000011100788c */ /* 0x000fd20008705670 */
[----:B------:R-:W-:Y:S05]  /*2d60*/  BRA.U UP0, `(.L_x_53) ;  /* 0x00000005004c7547 */ /* 0x000fea000b800000 */
[----:B------:R-:W1:Y:S01]  /*2d70*/  S2UR UR5, SR_CgaCtaId ;  /* 0x00000000000579c3 */ /* 0x000e620000008800 */
[----:B------:R-:W-:Y:S01]  /*2d80*/  UMOV UR4, 0x400 ;  /* 0x0000040000047882 */ /* 0x000fe20000000000 */
[----:B------:R-:W-:Y:S01]  /*2d90*/  ISETP.GE.U32.AND P2, PT, R0, 0x2, PT ;  /* 0x000000020000780c */ /* 0x000fe20003f46070 */
[----:B------:R-:W-:Y:S01]  /*2da0*/  IMAD.MOV.U32 R12, RZ, RZ, 0x1 ;  /* 0x00000001ff0c7424 */ /* 0x000fe200078e00ff */
[----:B------:R-:W-:Y:S02]  /*2db0*/  CS2R R10, SRZ ;  /* 0x00000000000a7805 */ /* 0x000fe4000001ff00 */
[----:B------:R-:W-:Y:S01]  /*2dc0*/  CS2R R8, SRZ ;  /* 0x0000000000087805 */ /* 0x000fe2000001ff00 */
[----:B-1----:R-:W-:-:S03]  /*2dd0*/  ULEA UR6, UR5, UR4, 0x18 ;  /* 0x0000000405067291 */ /* 0x002fc6000f8ec0ff */
[----:B------:R-:W-:-:S09]  /*2de0*/  UMOV UR5, URZ ;  /* 0x000000ff00057c82 */ /* 0x000fd20008000000 */
.L_x_57:
[----:B------:R-:W-:Y:S02]  /*2df0*/  LEA R2, R8, UR6, 0x3 ;  /* 0x0000000608027c11 */ /* 0x000fe4000f8e18ff */
[----:B------:R-:W-:-:S03]  /*2e00*/  SHF.L.U32 R5, R9, 0x1f, RZ ;  /* 0x0000001f09057819 */ /* 0x000fc600000006ff */
[----:B------:R-:W-:Y:S01]  /*2e10*/  VIADD R4, R2, 0x150 ;  /* 0x0000015002047836 */ /* 0x000fe20000000000 */
[----:B------:R-:W1:Y:S02]  /*2e20*/  SYNCS.PHASECHK.TRANS64.TRYWAIT P0, [R2+URZ+0x140], R5 ;  /* 0x00014005020075a7 */ /* 0x000e6400080011ff */
[----:B-1----:R-:W-:Y:S05]  /*2e30*/  @!P0 BRA `(.L_x_54) ;  /* 0x0000006c00bc8947 */ /* 0x002fea0003800000 */
.L_x_164:
[----:B------:R-:W-:Y:S01]  /*2e40*/  ULEA UR4, UR5, UR6, 0x3 ;  /* 0x0000000605047291 */ /* 0x000fe2000f8e18ff */
[----:B------:R-:W-:Y:S02]  /*2e50*/  PRMT R4, RZ, 0x654, R4 ;  /* 0x00000654ff047816 */ /* 0x000fe40000000004 */
[----:B-1----:R-:W-:Y:S01]  /*2e60*/  SHF.L.U32 R5, R12, 0x1f, RZ ;  /* 0x0000001f0c057819 */ /* 0x002fe200000006ff */
[----:B------:R-:W-:Y:S01]  /*2e70*/  UIADD3 UR7, UPT, UPT, UR4, 0xe0, URZ ;  /* 0x000000e004077890 */ /* 0x000fe2000fffe0ff */
[----:B------:R1:W-:Y:S05]  /*2e80*/  SYNCS.ARRIVE.TRANS64.RED.A1T0 RZ, [R4+URZ], RZ ;  /* 0x000000ff04ff79a7 */ /* 0x0003ea00081004ff */
[----:B------:R-:W-:Y:S01]  /*2e90*/  IMAD.U32 R7, RZ, RZ, UR7 ;  /* 0x00000007ff077e24 */ /* 0x000fe2000f8e00ff */
[----:B------:R-:W2:Y:S04]  /*2ea0*/  SYNCS.PHASECHK.TRANS64.TRYWAIT P0, [UR4+0xf0], R5 ;  /* 0x0000f005ff0075a7 */ /* 0x000ea80008001104 */
[----:B------:R-:W-:Y:S01]  /*2eb0*/  PRMT R6, R0, 0x654, R7 ;  /* 0x0000065400067816 */ /* 0x000fe20000000007 */
[----:B-1----:R-:W-:Y:S01]  /*2ec0*/  @!P2 IMAD.MOV.U32 R4, RZ, RZ, 0x10 ;  /* 0x00000010ff04a424 */ /* 0x002fe200078e00ff */
[----:B--2---:R-:W-:Y:S06]  /*2ed0*/  @!P0 BRA `(.L_x_55) ;  /* 0x0000006c00a88947 */ /* 0x004fec0003800000 */
.L_x_166:
[----:B------:R-:W-:Y:S01]  /*2ee0*/  ULEA UR8, UR5, UR6, 0x4 ;  /* 0x0000000605087291 */ /* 0x000fe2000f8e20ff */
[----:B------:R-:W-:Y:S01]  /*2ef0*/  SEL R3, R6, R3, !P2 ;  /* 0x0000000306037207 */ /* 0x000fe20005000000 */
[----:B------:R-:W-:Y:S01]  /*2f00*/  UIADD3 UR9, UPT, UPT, UR4, 0xe0, URZ ;  /* 0x000000e004097890 */ /* 0x000fe2000fffe0ff */
[----:B-1----:R-:W-:Y:S01]  /*2f10*/  LEA R2, R11, UR6, 0x3 ;  /* 0x000000060b027c11 */ /* 0x002fe2000f8e18ff */
[----:B------:R-:W-:Y:S01]  /*2f20*/  UIADD3 UR8, UPT, UPT, UR8, 0x170, URZ ;  /* 0x0000017008087890 */ /* 0x000fe2000fffe0ff */
[----:B------:R-:W-:Y:S01]  /*2f30*/  SHF.L.U32 R5, R10, 0x1f, RZ ;  /* 0x0000001f0a057819 */ /* 0x000fe200000006ff */
[----:B------:R1:W-:Y:S01]  /*2f40*/  @!P2 SYNCS.ARRIVE.TRANS64.RED RZ, [R3+URZ], R4 ;  /* 0x0000000403ffa9a7 */ /* 0x0003e200080004ff */
[----:B------:R-:W-:Y:S01]  /*2f50*/  UIADD3 UR4, UPT, UPT, UR5, 0x1, URZ ;  /* 0x0000000105047890 */ /* 0x000fe2000fffe0ff */
[----:B------:R-:W-:-:S03]  /*2f60*/  VIADD R8, R8, 0x1 ;  /* 0x0000000108087836 */ /* 0x000fc60000000000 */
[----:B------:R-:W-:Y:S02]  /*2f70*/  UISETP.NE.AND UP0, UPT, UR4, 0x2, UPT ;  /* 0x000000020400788c */ /* 0x000fe4000bf05270 */
[----:B------:R-:W-:Y:S06]  /*2f80*/  UGETNEXTWORKID.BROADCAST [UR8], [UR9] ;  /* 0x00000000080073ca */ /* 0x000fec0008000100 */
[----:B------:R-:W-:Y:S01]  /*2f90*/  USEL UR7, URZ, 0x1, UP0 ;  /* 0x00000001ff077887 */ /* 0x000fe20008000000 */
[----:B------:R-:W-:Y:S01]  /*2fa0*/  ISETP.NE.AND P0, PT, R8, 0x2, PT ;  /* 0x000000020800780c */ /* 0x000fe20003f05270 */
[----:B------:R-:W-:Y:S01]  /*2fb0*/  USEL UR5, UR4, URZ, UP0 ;  /* 0x000000ff04057287 */ /* 0x000fe20008000000 */
[----:B------:R-:W2:Y:S03]  /*2fc0*/  SYNCS.PHASECHK.TRANS64.TRYWAIT P1, [R2+URZ+0xe0], R5 ;  /* 0x0000e005020075a7 */ /* 0x000ea600080211ff */
[----:B------:R-:W-:Y:S01]  /*2fd0*/  LOP3.LUT R12, R12, UR7, RZ, 0x3c, !PT ;  /* 0x000000070c0c7c12 */ /* 0x000fe2000f8e3cff */
[----:B-12---:R-:W-:Y:S07]  /*2fe0*/  @!P1 BRA `(.L_x_56) ;  /* 0x0000006c007c9947 */ /* 0x006fee0003800000 */
.L_x_167:
[C---:B------:R-:W-:Y:S01]  /*2ff0*/  LEA R4, R11.reuse, UR6, 0x4 ;  /* 0x000000060b047c11 */ /* 0x040fe2000f8e20ff */
[----:B-1----:R-:W-:Y:S01]  /*3000*/  VIADD R2, R2, 0xf0 ;  /* 0x000000f002027836 */ /* 0x002fe20000000000 */
[----:B------:R-:W-:Y:S01]  /*3010*/  SEL R8, R8, RZ, P0 ;  /* 0x000000ff08087207 */ /* 0x000fe20000000000 */
[----:B------:R-:W-:-:S03]  /*3020*/  VIADD R11, R11, 0x1 ;  /* 0x000000010b0b7836 */ /* 0x000fc60000000000 */
[----:B------:R-:W1:Y:S01]  /*3030*/  LDS.128 R4, [R4+0x170] ;  /* 0x0001700004047984 */ /* 0x000e620000000c00 */
[----:B------:R-:W-:Y:S02]  /*3040*/  PRMT R2, RZ, 0x654, R2 ;  /* 0x00000654ff027816 */ /* 0x000fe40000000002 */
[C---:B------:R-:W-:Y:S01]  /*3050*/  ISETP.NE.AND P1, PT, R11.reuse, 0x2, PT ;  /* 0x000000020b00780c */ /* 0x040fe20003f25270 */
[----:B------:R-:W-:Y:S01]  /*3060*/  @!PT LDS RZ, [RZ] ;  /* 0x00000000fffff984 */ /* 0x000fe20000000800 */
[----:B------:R-:W-:Y:S01]  /*3070*/  @!PT LDS RZ, [RZ] ;  /* 0x00000000fffff984 */ /* 0x000fe20000000800 */
[----:B------:R-:W-:Y:S01]  /*3080*/  @!PT LDS RZ, [RZ] ;  /* 0x00000000fffff984 */ /* 0x000fe20000000800 */
[----:B------:R-:W-:Y:S01]  /*3090*/  @!PT LDS RZ, [RZ] ;  /* 0x00000000fffff984 */ /* 0x000fe20000000800 */
[----:B------:R2:W-:Y:S06]  /*30a0*/  MEMBAR.ALL.CTA ;  /* 0x0000000000007992 */ /* 0x0005ec0000008000 */
[----:B--2---:R-:W2:Y:S01]  /*30b0*/  FENCE.VIEW.ASYNC.S ;  /* 0x00000000000073c6 */ /* 0x004ea20000000000 */
[----:B------:R-:W-:Y:S01]  /*30c0*/  SEL R11, R11, RZ, P1 ;  /* 0x000000ff0b0b7207 */ /* 0x000fe20000800000 */
[----:B--2---:R2:W-:Y:S01]  /*30d0*/  SYNCS.ARRIVE.TRANS64.RED.A1T0 RZ, [R2+URZ], RZ ;  /* 0x000000ff02ff79a7 */ /* 0x0045e200081004ff */
[----:B-1----:R-:W-:-:S02]  /*30e0*/  LOP3.LUT P3, RZ, R6, 0x1, RZ, 0xc0, !PT ;  /* 0x0000000106ff7812 */ /* 0x002fc4000786c0ff */
[----:B------:R-:W-:-:S04]  /*30f0*/  SEL R5, RZ, 0x1, P1 ;  /* 0x00000001ff057807 */ /* 0x000fc80000800000 */
[----:B------:R-:W-:Y:S02]  /*3100*/  LOP3.LUT R10, R10, R5, RZ, 0x3c, !PT ;  /* 0x000000050a0a7212 */ /* 0x000fe400078e3cff */
[----:B--2---:R-:W-:-:S04]  /*3110*/  SEL R2, RZ, 0x1, P0 ;  /* 0x00000001ff027807 */ /* 0x004fc80000000000 */
[----:B------:R-:W-:Y:S01]  /*3120*/  LOP3.LUT R9, R9, R2, RZ, 0x3c, !PT ;  /* 0x0000000209097212 */ /* 0x000fe200078e3cff */
[----:B------:R-:W-:Y:S06]  /*3130*/  @P3 BRA `(.L_x_57) ;  /* 0xfffffffc002c3947 */ /* 0x000fec000383ffff */
[----:B------:R-:W-:Y:S01]  /*3140*/  ULEA UR4, UR5, UR6, 0x3 ;  /* 0x0000000605047291 */ /* 0x000fe2000f8e18ff */
[----:B------:R-:W-:-:S08]  /*3150*/  SHF.L.U32 R3, R12, 0x1f, RZ ;  /* 0x0000001f0c037819 */ /* 0x000fd000000006ff */
[----:B------:R-:W1:Y:S02]  /*3160*/  SYNCS.PHASECHK.TRANS64 P0, [UR4+0xf0], R3 ;  /* 0x0000f003ff0075a7 */ /* 0x000e640008001004 */
[----:B-1----:R-:W-:Y:S05]  /*3170*/  @P0 BRA `(.L_x_58) ;  /* 0x0000000000080947 */ /* 0x002fea0003800000 */
[----:B------:R-:W1:Y:S02]  /*3180*/  SYNCS.PHASECHK.TRANS64.TRYWAIT P0, [UR4+0xf0], R3 ;  /* 0x0000f003ff0075a7 */ /* 0x000e640008001104 */
[----:B-1----:R-:W-:Y:S05]  /*3190*/  @!P0 BRA `(.L_x_59) ;  /* 0x0000006c00248947 */ /* 0x002fea0003800000 */
.L_x_58:
[----:B------:R-:W-:-:S04]  /*31a0*/  UIADD3 UR7, UPT, UPT, UR5, 0x1, URZ ;  /* 0x0000000105077890 */ /* 0x000fc8000fffe0ff */
[----:B------:R-:W-:-:S04]  /*31b0*/  UISETP.NE.AND UP0, UPT, UR7, 0x2, UPT ;  /* 0x000000020700788c */ /* 0x000fc8000bf05270 */
[----:B------:R-:W-:Y:S02]  /*31c0*/  USEL UR8, URZ, 0x1, UP0 ;  /* 0x00000001ff087887 */ /* 0x000fe40008000000 */
[----:B------:R-:W-:-:S04]  /*31d0*/  USEL UR7, UR7, URZ, UP0 ;  /* 0x000000ff07077287 */ /* 0x000fc80008000000 */
[----:B------:R-:W-:Y:S01]  /*31e0*/  ULEA UR7, UR7, UR6, 0x3 ;  /* 0x0000000607077291 */ /* 0x000fe2000f8e18ff */
[----:B-1----:R-:W-:-:S04]  /*31f0*/  LOP3.LUT R3, R12, UR8, RZ, 0x3c, !PT ;  /* 0x000000080c037c12 */ /* 0x002fc8000f8e3cff */
[----:B------:R-:W-:-:S04]  /*3200*/  SHF.L.U32 R0, R3, 0x1f, RZ ;  /* 0x0000001f03007819 */ /* 0x000fc800000006ff */
[----:B------:R-:W1:Y:S02]  /*3210*/  SYNCS.PHASECHK.TRANS64 P0, [UR7+0xf0], R0 ;  /* 0x0000f000ff0075a7 */ /* 0x000e640008001007 */
[----:B-1----:R-:W-:Y:S05]  /*3220*/  @P0 EXIT ;  /* 0x000000000000094d */ /* 0x002fea0003800000 */
[----:B------:R-:W-:Y:S02]  /*3230*/  SHF.L.U32 R3, R3, 0x1f, RZ ;  /* 0x0000001f03037819 */ /* 0x000fe400000006ff */
[----:B------:R-:W-:-:S07]  /*3240*/  MOV R0, UR7 ;  /* 0x0000000700007c02 */ /* 0x000fce0008000f00 */
.L_x_60:
[----:B-1----:R1:W2:Y:S02]  /*3250*/  SYNCS.PHASECHK.TRANS64.TRYWAIT P0, [R0+URZ+0xf0], R3 ;  /* 0x0000f003000075a7 */ /* 0x0022a400080011ff */
[----:B--2---:R-:W-:Y:S05]  /*3260*/  @!P0 NANOSLEEP.SYNCS 0x989680 ;  /* 0x009896800000895d */ /* 0x004fea0003900000 */
[----:B------:R-:W2:Y:S02]  /*3270*/  @!P0 SYNCS.PHASECHK.TRANS64 P0, [R0+URZ+0xf0], R3 ;  /* 0x0000f003000085a7 */ /* 0x000ea400080010ff */
[----:B--2---:R-:W-:Y:S05]  /*3280*/  @P0 EXIT ;  /* 0x000000000000094d */ /* 0x004fea0003800000 */
[----:B------:R-:W-:Y:S05]  /*3290*/  BRA `(.L_x_60) ;  /* 0xfffffffc00ec7947 */ /* 0x000fea000383ffff */
.L_x_53:
[----:B------:R-:W-:Y:S05]  /*32a0*/  BRA.U UP4, `(.L_x_61) ;  /* 0x0000000d04a07547 */ /* 0x000fea000b800000 */
[----:B------:R-:W1:Y:S01]  /*32b0*/  S2UR UR7, SR_CgaCtaId ;  /* 0x00000000000779c3 */ /* 0x000e620000008800 */
[----:B------:R-:W-:Y:S01]  /*32c0*/  UMOV UR4, 0x40 ;  /* 0x0000004000047882 */ /* 0x000fe20000000000 */
[----:B------:R-:W-:Y:S01]  /*32d0*/  NOP ;  /* 0x0000000000007918 */ /* 0x000fe20000000000 */
[----:B------:R-:W-:Y:S01]  /*32e0*/  UMOV UR6, 0x400 ;  /* 0x0000040000067882 */ /* 0x000fe20000000000 */
[----:B-1----:R-:W-:Y:S02]  /*32f0*/  ULEA UR5, UR7, UR4, 0x18 ;  /* 0x0000000407057291 */ /* 0x002fe4000f8ec0ff */
[----:B------:R-:W-:-:S07]  /*3300*/  ULEA UR6, UR7, UR6, 0x18 ;  /* 0x0000000607067291 */ /* 0x000fce000f8ec0ff */
[----:B------:R-:W1:Y:S02]  /*3310*/  LDS.U8 R0, [UR5+0x1c] ;  /* 0x00001c05ff007984 */ /* 0x000e640008000000 */
[----:B-1----:R-:W-:-:S13]  /*3320*/  ISETP.NE.AND P0, PT, R0, RZ, PT ;  /* 0x000000ff0000720c */ /* 0x002fda0003f05270 */
[----:B------:R-:W-:Y:S05]  /*3330*/  @P0 BRA `(.L_x_62) ;  /* 0x0000000000580947 */ /* 0x000fea0003800000 */
[----:B------:R-:W-:-:S13]  /*3340*/  ELECT P0, URZ, PT ;  /* 0x0000000000ff782f */ /* 0x000fda0003800000 */
[----:B------:R-:W-:Y:S05]  /*3350*/  @!P0 BRA `(.L_x_63) ;  /* 0x0000000000608947 */ /* 0x000fea0003800000 */
[----:B------:R-:W-:Y:S01]  /*3360*/  UMOV UR4, 0x10 ;  /* 0x0000001000047882 */ /* 0x000fe20000000000 */
[----:B------:R-:W-:Y:S01]  /*3370*/  HFMA2 R0, -RZ, RZ, 0, 5.9604644775390625e-08 ;  /* 0x00000001ff007431 */ /* 0x000fe200000001ff */
[----:B------:R-:W-:-:S03]  /*3380*/  MOV R3, 0xffff ;  /* 0x0000ffff00037802 */ /* 0x000fc60000000f00 */
[----:B------:R-:W-:Y:S04]  /*3390*/  DEPBAR.LE SB1, 0x36 ;  /* 0x00009d800000791a */ /* 0x000fe80000000000 */
[----:B------:R-:W1:Y:S02]  /*33a0*/  UTCATOMSWS.FIND_AND_SET.ALIGN UP0, UR4, UR4 ;  /* 0x00000004000475e3 */ /* 0x000e640008000800 */
[----:B-1----:R-:W-:Y:S01]  /*33b0*/  MOV R4, UR4 ;  /* 0x0000000400047c02 */ /* 0x002fe20008000f00 */
[----:B------:R-:W-:Y:S06]  /*33c0*/  BRA.U UP0, `(.L_x_64) ;  /* 0x0000000100187547 */ /* 0x000fec000b800000 */
.L_x_65:
[----:B------:R-:W-:Y:S05]  /*33d0*/  NANOSLEEP 0x64 ;  /* 0x000000640000795d */ /* 0x000fea0003800000 */
[----:B------:R-:W-:-:S05]  /*33e0*/  UMOV UR4, 0x10 ;  /* 0x0000001000047882 */ /* 0x000fca0000000000 */
[----:B------:R-:W-:Y:S04]  /*33f0*/  DEPBAR.LE SB1, 0x36 ;  /* 0x00009d800000791a */ /* 0x000fe80000000000 */
[----:B------:R-:W1:Y:S02]  /*3400*/  UTCATOMSWS.FIND_AND_SET.ALIGN UP0, UR4, UR4 ;  /* 0x00000004000475e3 */ /* 0x000e640008000800 */
[----:B-1----:R-:W-:Y:S01]  /*3410*/  MOV R4, UR4 ;  /* 0x0000000400047c02 */ /* 0x002fe20008000f00 */
[----:B------:R-:W-:Y:S05]  /*3420*/  BRA.U !UP0, `(.L_x_65) ;  /* 0xfffffffd08e87547 */ /* 0x000fea000b83ffff */
.L_x_64:
[-C--:B------:R-:W-:Y:S02]  /*3430*/  SHF.L.U32 R3, R3, R4.reuse, RZ ;  /* 0x0000000403037219 */ /* 0x080fe400000006ff */
[----:B------:R-:W-:Y:S01]  /*3440*/  SHF.L.U32 R0, R0, R4, RZ ;  /* 0x0000000400007219 */ /* 0x000fe200000006ff */
[----:B------:R-:W-:Y:S02]  /*3450*/  IMAD.SHL.U32 R4, R4, 0x20, RZ ;  /* 0x0000002004047824 */ /* 0x000fe400078e00ff */
[----:B------:R1:W-:Y:S04]  /*3460*/  ATOMS.OR RZ, [UR5+0x14], R3 ;  /* 0x00001403ffff798c */ /* 0x0003e8000b000005 */
[----:B------:R1:W-:Y:S04]  /*3470*/  ATOMS.OR RZ, [UR5+0x18], R0 ;  /* 0x00001800ffff798c */ /* 0x0003e8000b000005 */
[----:B------:R1:W-:Y:S01]  /*3480*/  STS [UR6+0x190], R4 ;  /* 0x00019004ff007988 */ /* 0x0003e20008000806 */
[----:B------:R-:W-:Y:S05]  /*3490*/  BRA `(.L_x_63) ;  /* 0x0000000000107947 */ /* 0x000fea0003800000 */
.L_x_62:
[----:B------:R-:W-:Y:S02]  /*34a0*/  MOV R0, 0xffffffff ;  /* 0xffffffff00007802 */ /* 0x000fe40000000f00 */
[----:B------:R-:W-:-:S03]  /*34b0*/  MOV R4, 0x34e0 ;  /* 0x000034e000047802 */ /* 0x000fc60000000f00 */
[----:B------:R1:W-:Y:S04]  /*34c0*/  STS [UR6+0x190], R0 ;  /* 0x00019000ff007988 */ /* 0x0003e80008000806 */
[----:B-1---5:R-:W-:Y:S05]  /*34d0*/  CALL.REL.NOINC `($__internal_1_$__cuda_sm10x_tcgen05_guardrail_trap_phase_invalid_during_alloc) ;  /* 0x00000070006c7944 */ /* 0x022fea0003c00000 */
.L_x_63:
[----:B------:R-:W-:Y:S05]  /*34e0*/  WARPSYNC.ALL ;  /* 0x0000000000007948 */ /* 0x000fea0003800000 */
[----:B------:R-:W2:Y:S01]  /*34f0*/  S2UR UR4, SR_CgaCtaId ;  /* 0x00000000000479c3 */ /* 0x000ea20000008800 */
[----:B------:R-:W-:Y:S01]  /*3500*/  UMOV UR17, 0x400 ;  /* 0x0000040000117882 */ /* 0x000fe20000000000 */
[----:B------:R-:W-:-:S06]  /*3510*/  NOP ;  /* 0x0000000000007918 */ /* 0x000fcc0000000000 */
[----:B------:R-:W-:Y:S06]  /*3520*/  BAR.ARV 0x6, 0xa0 ;  /* 0x0182800000007b1d */ /* 0x000fec0000002000 */
[----:B------:R-:W3:Y:S01]  /*3530*/  LDCU UR5, c[0x0][0x38c] ;  /* 0x00007180ff0577ac */ /* 0x000ee20008000800 */
[----:B------:R-:W-:Y:S01]  /*3540*/  LOP3.LUT R2, R2, 0xffff, RZ, 0xc0, !PT ;  /* 0x0000ffff02027812 */ /* 0x000fe200078ec0ff */
[----:B------:R-:W-:Y:S01]  /*3550*/  IMAD.MOV.U32 R11, RZ, RZ, 0x1 ;  /* 0x00000001ff0b7424 */ /* 0x000fe200078e00ff */
[----:B------:R-:W-:Y:S01]  /*3560*/  CS2R R8, SRZ ;  /* 0x0000000000087805 */ /* 0x000fe2000001ff00 */
[----:B------:R-:W4:Y:S01]  /*3570*/  LDCU UR8, c[0x0][0x38c] ;  /* 0x00007180ff0877ac */ /* 0x000f220008000800 */
[----:B------:R-:W-:Y:S01]  /*3580*/  R2UR UR19, R2 ;  /* 0x00000000021372ca */ /* 0x000fe200000e0000 */
[----:B------:R-:W-:Y:S01]  /*3590*/  IMAD.MOV.U32 R10, RZ, RZ, RZ ;  /* 0x000000ffff0a7224 */ /* 0x000fe200078e00ff */
[----:B------:R-:W-:Y:S01]  /*35a0*/  UMOV UR22, URZ ;  /* 0x000000ff00167c82 */ /* 0x000fe20008000000 */
[----:B------:R-:W-:Y:S01]  /*35b0*/  UMOV UR14, URZ ;  /* 0x000000ff000e7c82 */ /* 0x000fe20008000000 */
[----:B--2---:R-:W-:Y:S01]  /*35c0*/  ULEA UR17, UR4, UR17, 0x18 ;  /* 0x0000001104117291 */ /* 0x004fe2000f8ec0ff */
[----:B------:R-:W-:Y:S01]  /*35d0*/  UMOV UR26, 0x0 ;  /* 0x00000000001a7882 */ /* 0x000fe20000000000 */
[----:B------:R-:W-:-:S02]  /*35e0*/  UMOV UR27, 0x4400010 ;  /* 0x04400010001b7882 */ /* 0x000fc40000000000 */
[----:B------:R-:W-:Y:S02]  /*35f0*/  UIADD3 UR6, UPT, UPT, UR17, 0x8800, URZ ;  /* 0x0000880011067890 */ /* 0x000fe4000fffe0ff */
[----:B------:R-:W-:Y:S02]  /*3600*/  UIADD3 UR7, UPT, UPT, UR17, 0x11800, URZ ;  /* 0x0001180011077890 */ /* 0x000fe4000fffe0ff */
[----:B---3--:R-:W-:Y:S01]  /*3610*/  UIADD3 UR5, UPT, UPT, UR5, 0x1f, URZ ;  /* 0x0000001f05057890 */ /* 0x008fe2000fffe0ff */
[----:B-1----:R-:W1:Y:S01]  /*3620*/  LDS R0, [UR17+0x190] ;  /* 0x00019011ff007984 */ /* 0x002e620008000800 */
[----:B------:R-:W-:Y:S02]  /*3630*/  USHF.R.U32.HI UR6, URZ, 0x4, UR6 ;  /* 0x00000004ff067899 */ /* 0x000fe40008011606 */
[----:B------:R-:W-:Y:S02]  /*3640*/  USHF.R.S32.HI UR4, URZ, 0x1f, UR5 ;  /* 0x0000001fff047899 */ /* 0x000fe40008011405 */
[----:B------:R-:W-:-:S02]  /*3650*/  ULOP3.LUT UR6, UR6, 0x3fff, URZ, 0xc0, !UPT ;  /* 0x00003fff06067892 */ /* 0x000fc4000f8ec0ff */
[----:B------:R-:W-:Y:S02]  /*3660*/  ULEA.HI UR4, UR4, UR5, URZ, 0x5 ;  /* 0x0000000504047291 */ /* 0x000fe4000f8f28ff */
[----:B------:R-:W-:Y:S02]  /*3670*/  USHF.R.U32.HI UR5, URZ, 0x4, UR7 ;  /* 0x00000004ff057899 */ /* 0x000fe40008011607 */
[----:B------:R-:W-:Y:S02]  /*3680*/  USHF.R.S32.HI UR28, URZ, 0x5, UR4 ;  /* 0x00000005ff1c7899 */ /* 0x000fe40008011404 */
[----:B------:R-:W-:Y:S02]  /*3690*/  ULOP3.LUT UR5, UR5, 0x3fff, URZ, 0xc0, !UPT ;  /* 0x00003fff05057892 */ /* 0x000fe4000f8ec0ff */
[----:B------:R-:W-:Y:S02]  /*36a0*/  UISETP.LT.AND UP0, UPT, UR28, 0x1, UPT ;  /* 0x000000011c00788c */ /* 0x000fe4000bf01270 */
[----:B------:R-:W-:-:S02]  /*36b0*/  ULOP3.LUT UR20, UR6, 0x10000, URZ, 0xfc, !UPT ;  /* 0x0001000006147892 */ /* 0x000fc4000f8efcff */
[----:B------:R-:W-:Y:S02]  /*36c0*/  USEL UR29, UR28, 0x1, !UP0 ;  /* 0x000000011c1d7887 */ /* 0x000fe4000c000000 */
[----:B------:R-:W-:Y:S02]  /*36d0*/  ULOP3.LUT UR21, UR5, 0x10000, URZ, 0xfc, !UPT ;  /* 0x0001000005157892 */ /* 0x000fe4000f8efcff */
[----:B------:R-:W-:Y:S02]  /*36e0*/  UIADD3 UR29, UPT, UPT, -UR29, URZ, URZ ;  /* 0x000000ff1d1d7290 */ /* 0x000fe4000fffe1ff */
[----:B----4-:R-:W-:Y:S01]  /*36f0*/  UISETP.GE.AND UP4, UPT, UR8, 0x1, UPT ;  /* 0x000000010800788c */ /* 0x010fe2000bf86270 */
[----:B------:R-:W-:Y:S01]  /*3700*/  UMOV UR24, 0x0 ;  /* 0x0000000000187882 */ /* 0x000fe20000000000 */
[----:B------:R-:W-:Y:S01]  /*3710*/  UMOV UR25, 0x4400010 ;  /* 0x0440001000197882 */ /* 0x000fe20000000000 */
[----:B-1----:R-:W-:-:S15]  /*3720*/  R2UR UR30, R0 ;  /* 0x00000000001e72ca */ /* 0x002fde00000e0000 */
.L_x_72:
[----:B------:R-:W-:Y:S02]  /*3730*/  LEA R0, R10, UR17, 0x3 ;  /* 0x000000110a007c11 */ /* 0x000fe4000f8e18ff */
[----:B------:R-:W-:Y:S02]  /*3740*/  SHF.L.U32 R5, R9, 0x1f, RZ ;  /* 0x0000001f09057819 */ /* 0x000fe400000006ff */
[----:B------:R-:W-:Y:S01]  /*3750*/  PLOP3.LUT P0, PT, PT, PT, UP4, 0x80, 0x8 ;  /* 0x000000000008781c */ /* 0x000fe20003f0f048 */
[----:B------:R-:W-:Y:S01]  /*3760*/  VIADD R3, R0, 0xf0 ;  /* 0x000000f000037836 */ /* 0x000fe20000000000 */
[----:B-1----:R-:W1:Y:S02]  /*3770*/  SYNCS.PHASECHK.TRANS64.TRYWAIT P1, [R0+URZ+0xe0], R5 ;  /* 0x0000e005000075a7 */ /* 0x002e6400080211ff */
[----:B-1-3--:R-:W-:Y:S09]  /*3780*/  @!P1 BRA `(.L_x_66) ;  /* 0x0000006400c09947 */ /* 0x00aff20003800000 */
.L_x_169:
[----:B------:R-:W-:Y:S01]  /*3790*/  LEA R4, R10, UR17, 0x4 ;  /* 0x000000110a047c11 */ /* 0x000fe2000f8e20ff */
[----:B------:R-:W-:Y:S01]  /*37a0*/  @UP4 ULEA UR4, UR14, UR17, 0x3 ;  /* 0x000000110e044291 */ /* 0x000fe2000f8e18ff */
[----:B------:R-:W-:Y:S01]  /*37b0*/  PLOP3.LUT P2, PT, PT, PT, PT, 0x80, 0x8 ;  /* 0x000000000008781c */ /* 0x000fe20003f4f070 */
[----:B------:R-:W-:Y:S01]  /*37c0*/  ULEA UR23, UR22, UR17, 0x3 ;  /* 0x0000001116177291 */ /* 0x000fe2000f8e18ff */
[----:B------:R-:W-:Y:S02]  /*37d0*/  PRMT R3, RZ, 0x654, R3 ;  /* 0x00000654ff037816 */ /* 0x000fe40000000003 */
[----:B-1----:R-:W1:Y:S01]  /*37e0*/  LDS.128 R4, [R4+0x170] ;  /* 0x0001700004047984 */ /* 0x002e620000000c00 */
[----:B------:R-:W-:Y:S02]  /*37f0*/  @P0 SHF.L.U32 R2, R8, 0x1f, RZ ;  /* 0x0000001f08020819 */ /* 0x000fe400000006ff */
[----:B------:R-:W-:Y:S01]  /*3800*/  SHF.L.U32 R0, R11, 0x1f, RZ ;  /* 0x0000001f0b007819 */ /* 0x000fe200000006ff */
[----:B------:R-:W-:Y:S01]  /*3810*/  @!PT LDS RZ, [RZ] ;  /* 0x00000000fffff984 */ /* 0x000fe20000000800 */
[----:B------:R-:W-:Y:S01]  /*3820*/  @!PT LDS RZ, [RZ] ;  /* 0x00000000fffff984 */ /* 0x000fe20000000800 */
[----:B------:R-:W-:Y:S01]  /*3830*/  @!PT LDS RZ, [RZ] ;  /* 0x00000000fffff984 */ /* 0x000fe20000000800 */
[----:B------:R-:W-:Y:S01]  /*3840*/  @!PT LDS RZ, [RZ] ;  /* 0x00000000fffff984 */ /* 0x000fe20000000800 */
[----:B------:R2:W-:Y:S06]  /*3850*/  MEMBAR.ALL.CTA ;  /* 0x0000000000007992 */ /* 0x0005ec0000008000 */
[----:B--2---:R-:W2:Y:S02]  /*3860*/  FENCE.VIEW.ASYNC.S ;  /* 0x00000000000073c6 */ /* 0x004ea40000000000 */
[----:B--2---:R2:W-:Y:S01]  /*3870*/  SYNCS.ARRIVE.TRANS64.RED.A1T0 RZ, [R3+URZ], RZ ;  /* 0x000000ff03ff79a7 */ /* 0x0045e200081004ff */
[----:B------:R2:W3:Y:S01]  /*3880*/  @P0 SYNCS.PHASECHK.TRANS64.TRYWAIT P2, [UR4], R2 ;  /* 0x00000002ff0005a7 */ /* 0x0004e20008041104 */
[----:B------:R-:W-:Y:S01]  /*3890*/  ULEA.HI UR4, UR22, UR22, URZ, 0x1 ;  /* 0x0000001616047291 */ /* 0x000fe2000f8f08ff */
[----:B-1----:R-:W-:-:S03]  /*38a0*/  LOP3.LUT P1, RZ, R6, 0x1, RZ, 0xc0, !PT ;  /* 0x0000000106ff7812 */ /* 0x002fc6000782c0ff */
[----:B------:R-:W-:Y:S02]  /*38b0*/  USHF.L.U32 UR18, UR4, 0x7, URZ ;  /* 0x0000000704127899 */ /* 0x000fe400080006ff */
[----:B------:R-:W-:Y:S02]  /*38c0*/  ULOP3.LUT UR4, UR4, 0xffe, URZ, 0xc0, !UPT ;  /* 0x00000ffe04047892 */ /* 0x000fe4000f8ec0ff */
[----:B------:R-:W-:Y:S02]  /*38d0*/  ULOP3.LUT UR18, UR18, 0xffffff00, URZ, 0xc0, !UPT ;  /* 0xffffff0012127892 */ /* 0x000fe4000f8ec0ff */
[----:B------:R-:W-:Y:S02]  /*38e0*/  UIADD3 UR4, UPT, UPT, -UR4, UR22, URZ ;  /* 0x0000001604047290 */ /* 0x000fe4000fffe1ff */
[----:B------:R-:W-:Y:S01]  /*38f0*/  UIADD3 UR18, UPT, UPT, UR30, UR18, URZ ;  /* 0x000000121e127290 */ /* 0x000fe2000fffe0ff */
[----:B------:R-:W1:Y:S03]  /*3900*/  SYNCS.PHASECHK.TRANS64.TRYWAIT P0, [UR23+0x120], R0 ;  /* 0x00012000ff0075a7 */ /* 0x000e660008001117 */
[----:B------:R-:W-:Y:S01]  /*3910*/  ULEA UR18, UR4, UR18, 0x14 ;  /* 0x0000001204127291 */ /* 0x000fe2000f8ea0ff */
[----:B-123--:R-:W-:Y:S11]  /*3920*/  @!P0 BRA `(.L_x_67) ;  /* 0x00000064006c8947 */ /* 0x00eff60003800000 */
.L_x_171:
[----:B------:R-:W-:Y:S01]  /*3930*/  IADD3 R10, PT, PT, R10, 0x1, RZ ;  /* 0x000000010a0a7810 */ /* 0x000fe20007ffe0ff */
[----:B------:R-:W-:Y:S06]  /*3940*/  BRA.U !UP4, `(.L_x_68) ;  /* 0x000000010c987547 */ /* 0x000fec000b800000 */
[----:B------:R-:W-:Y:S01]  /*3950*/  UPLOP3.LUT UP2, UPT, UPT, UPT, UPT, 0x40, 0x4 ;  /* 0x000000000004789c */ /* 0x000fe20003f4e870 */
[----:B------:R-:W-:Y:S01]  /*3960*/  UMOV UR16, UR29 ;  /* 0x0000001d00107c82 */ /* 0x000fe20008000000 */
[----:B------:R-:W-:Y:S01]  /*3970*/  UMOV UR15, UR28 ;  /* 0x0000001c000f7c82 */ /* 0x000fe20008000000 */
[----:B------:R-:W-:-:S08]  /*3980*/  UMOV UR6, UR14 ;  /* 0x0000000e00067c82 */ /* 0x000fd00008000000 */
.L_x_71:
[----:B------:R-:W-:Y:S02]  /*3990*/  UIADD3 UR16, UPT, UPT, UR16, 0x1, URZ ;  /* 0x0000000110107890 */ /* 0x000fe4000fffe0ff */
[----:B--2---:R-:W-:Y:S02]  /*39a0*/  ULEA UR5, UR6, UR17, 0x3 ;  /* 0x0000001106057291 */ /* 0x004fe4000f8e18ff */
[----:B------:R-:W-:Y:S01]  /*39b0*/  UISETP.NE.AND UP3, UPT, UR16, URZ, UPT ;  /* 0x000000ff1000728c */ /* 0x000fe2000bf65270 */
[----:B---3--:R-:W-:Y:S10]  /*39c0*/  @P2 BRA `(.L_x_69) ;  /* 0x00000000000c2947 */ /* 0x008ff40003800000 */
[----:B-1----:R-:W-:Y:S04]  /*39d0*/  SHF.L.U32 R3, R8, 0x1f, RZ ;  /* 0x0000001f08037819 */ /* 0x002fe800000006ff */
[----:B------:R-:W1:Y:S02]  /*39e0*/  SYNCS.PHASECHK.TRANS64.TRYWAIT P0, [UR5], R3 ;  /* 0x00000003ff0075a7 */ /* 0x000e640008001105 */
[----:B-1----:R-:W-:Y:S05]  /*39f0*/  @!P0 BRA `(.L_x_70) ;  /* 0x0000006400508947 */ /* 0x002fea0003800000 */
.L_x_69:
[----:B------:R-:W-:Y:S01]  /*3a00*/  UISETP.NE.AND UP0, UPT, UR15, 0x1, UPT ;  /* 0x000000010f00788c */ /* 0x000fe2000bf05270 */
[----:B------:R-:W-:Y:S01]  /*3a10*/  PLOP3.LUT P2, PT, PT, PT, PT, 0x80, 0x8 ;  /* 0x000000000008781c */ /* 0x000fe20003f4f070 */
[----:B------:R-:W-:Y:S02]  /*3a20*/  UIADD3 UR4, UPT, UPT, UR6, 0x1, URZ ;  /* 0x0000000106047890 */ /* 0x000fe4000fffe0ff */
[----:B------:R-:W-:Y:S02]  /*3a30*/  ULEA UR12, UR6, UR21, 0xa ;  /* 0x00000015060c7291 */ /* 0x000fe4000f8e50ff */
[----:B------:R-:W-:Y:S01]  /*3a40*/  UISETP.NE.AND UP1, UPT, UR4, 0x9, UPT ;  /* 0x000000090400788c */ /* 0x000fe2000bf25270 */
[----:B------:R-:W-:Y:S01]  /*3a50*/  PLOP3.LUT P0, PT, PT, PT, UP0, 0x80, 0x8 ;  /* 0x000000000008781c */ /* 0x000fe20003f0f008 */
[----:B------:R-:W-:Y:S02]  /*3a60*/  UIADD3 UR10, UPT, UPT, UR12, 0x2, URZ ;  /* 0x000000020c0a7890 */ /* 0x000fe4000fffe0ff */
[----:B------:R-:W-:Y:S02]  /*3a70*/  USEL UR7, URZ, 0x1, UP1 ;  /* 0x00000001ff077887 */ /* 0x000fe40008800000 */
[----:B------:R-:W-:Y:S02]  /*3a80*/  USEL UR14, UR4, URZ, UP1 ;  /* 0x000000ff040e7287 */ /* 0x000fe40008800000 */
[----:B------:R-:W-:Y:S02]  /*3a90*/  UIADD3 UR15, UPT, UPT, UR15, -0x1, URZ ;  /* 0xffffffff0f0f7890 */ /* 0x000fe4000fffe0ff */
[----:B------:R-:W-:Y:S01]  /*3aa0*/  @UP0 ULEA UR4, UR14, UR17, 0x3 ;  /* 0x000000110e040291 */ /* 0x000fe2000f8e18ff */
[----:B------:R-:W-:Y:S01]  /*3ab0*/  LOP3.LUT R8, R8, UR7, RZ, 0x3c, !PT ;  /* 0x0000000708087c12 */ /* 0x000fe2000f8e3cff */
[----:B------:R-:W-:Y:S01]  /*3ac0*/  UIADD3 UR7, UPT, UPT, UR5, 0x48, URZ ;  /* 0x0000004805077890 */ /* 0x000fe2000fffe0ff */
[----:B------:R-:W-:Y:S02]  /*3ad0*/  UMOV UR13, 0x80004020 ;  /* 0x80004020000d7882 */ /* 0x000fe40000000000 */
[----:B-1----:R-:W-:Y:S01]  /*3ae0*/  @P0 SHF.L.U32 R0, R8, 0x1f, RZ ;  /* 0x0000001f08000819 */ /* 0x002fe200000006ff */
[----:B------:R-:W-:Y:S01]  /*3af0*/  UMOV UR5, 0x80004020 ;  /* 0x8000402000057882 */ /* 0x000fe20000000000 */
[----:B------:R-:W-:Y:S01]  /*3b00*/  UMOV UR11, 0x80004020 ;  /* 0x80004020000b7882 */ /* 0x000fe20000000000 */
[----:B------:R-:W-:Y:S01]  /*3b10*/  UMOV UR9, 0x80004020 ;  /* 0x8000402000097882 */ /* 0x000fe20000000000 */
[----:B------:R2:W3:Y:S01]  /*3b20*/  @P0 SYNCS.PHASECHK.TRANS64.TRYWAIT P2, [UR4], R0 ;  /* 0x00000000ff0005a7 */ /* 0x0004e20008041104 */
[----:B------:R-:W-:Y:S03]  /*3b30*/  ULEA UR4, UR6, UR20, 0x8 ;  /* 0x0000001406047291 */ /* 0x000fe6000f8e40ff */
[----:B------:R-:W-:Y:S01]  /*3b40*/  UMOV UR6, UR14 ;  /* 0x0000000e00067c82 */ /* 0x000fe20008000000 */
[----:B------:R-:W-:Y:S05]  /*3b50*/  UIADD3 UR8, UPT, UPT, UR4, 0x2, URZ ;  /* 0x0000000204087890 */ /* 0x000fea000fffe0ff */
[----:B------:R2:W-:Y:S01]  /*3b60*/  UTCHMMA gdesc[UR4], gdesc[UR12], tmem[UR18], tmem[UR26], idesc[UR27], UP2 ;  /* 0x00ff1a0c040075ea */ /* 0x0005e20009000012 */
[----:B------:R-:W-:Y:S03]  /*3b70*/  UPLOP3.LUT UP2, UPT, UPT, UPT, UPT, 0x80, 0x8 ;  /* 0x000000000008789c */ /* 0x000fe60003f4f070 */
[----:B------:R2:W-:Y:S01]  /*3b80*/  UTCHMMA gdesc[UR8], gdesc[UR10], tmem[UR18], tmem[UR24], idesc[UR25], UPT ;  /* 0x00ff180a080075ea */ /* 0x0005e2000b800012 */
[----:B------:R2:W-:Y:S01]  /*3b90*/  UTCBAR.MULTICAST [UR7], URZ, UR19 ;  /* 0x000000ff070073e9 */ /* 0x0005e20008000813 */
[----:B------:R-:W-:Y:S06]  /*3ba0*/  BRA.U UP3, `(.L_x_71) ;  /* 0xfffffffd03787547 */ /* 0x000fec000b83ffff */
.L_x_68:
[----:B--2---:R-:W-:Y:S01]  /*3bb0*/  UIADD3 UR4, UPT, UPT, UR22, 0x1, URZ ;  /* 0x0000000116047890 */ /* 0x004fe2000fffe0ff */
[C---:B------:R-:W-:Y:S01]  /*3bc0*/  ISETP.NE.AND P0, PT, R10.reuse, 0x2, PT ;  /* 0x000000020a00780c */ /* 0x040fe20003f05270 */
[----:B------:R-:W-:Y:S02]  /*3bd0*/  UIADD3 UR5, UPT, UPT, UR23, 0x100, URZ ;  /* 0x0000010017057890 */ /* 0x000fe4000fffe0ff */
[----:B------:R-:W-:Y:S01]  /*3be0*/  UISETP.NE.AND UP0, UPT, UR4, 0x4, UPT ;  /* 0x000000040400788c */ /* 0x000fe2000bf05270 */
[----:B-1----:R-:W-:Y:S02]  /*3bf0*/  SEL R0, RZ, 0x1, P0 ;  /* 0x00000001ff007807 */ /* 0x002fe40000000000 */
[----:B------:R-:W-:Y:S01]  /*3c00*/  SEL R10, R10, RZ, P0 ;  /* 0x000000ff0a0a7207 */ /* 0x000fe20000000000 */
[----:B------:R-:W-:Y:S01]  /*3c10*/  USEL UR6, URZ, 0x1, UP0 ;  /* 0x00000001ff067887 */ /* 0x000fe20008000000 */
[----:B------:R-:W-:Y:S01]  /*3c20*/  LOP3.LUT R9, R9, R0, RZ, 0x3c, !PT ;  /* 0x0000000009097212 */ /* 0x000fe200078e3cff */
[----:B------:R-:W-:Y:S01]  /*3c30*/  USEL UR22, UR4, URZ, UP0 ;  /* 0x000000ff04167287 */ /* 0x000fe20008000000 */
[----:B------:R1:W-:Y:S03]  /*3c40*/  UTCBAR [UR5], URZ ;  /* 0x000000ff050073e9 */ /* 0x0003e600080000ff */
[----:B------:R-:W-:Y:S01]  /*3c50*/  LOP3.LUT R11, R11, UR6, RZ, 0x3c, !PT ;  /* 0x000000060b0b7c12 */ /* 0x000fe2000f8e3cff */
[----:B------:R-:W-:Y:S07]  /*3c60*/  @P1 BRA `(.L_x_72) ;  /* 0xfffffff800b01947 */ /* 0x000fee000383ffff */
[----:B------:R-:W2:Y:S01]  /*3c70*/  S2UR UR8, SR_CgaCtaId ;  /* 0x00000000000879c3 */ /* 0x000ea20000008800 */
[----:B------:R-:W-:Y:S01]  /*3c80*/  ELECT P0, URZ, PT ;  /* 0x0000000000ff782f */ /* 0x000fe20003800000 */
[----:B------:R-:W-:Y:S01]  /*3c90*/  IMAD.MOV.U32 R0, RZ, RZ, 0x1 ;  /* 0x00000001ff007424 */ /* 0x000fe200078e00ff */
[----:B------:R-:W-:Y:S01]  /*3ca0*/  UIADD3 UR17, UPT, UPT, UR17, 0x120, URZ ;  /* 0x0000012011117890 */ /* 0x000fe2000fffe0ff */
[----:B------:R-:W-:Y:S01]  /*3cb0*/  SHF.L.U32 R3, R11, 0x1f, RZ ;  /* 0x0000001f0b037819 */ /* 0x000fe200000006ff */
[----:B------:R-:W-:-:S03]  /*3cc0*/  UMOV UR4, 0x40 ;  /* 0x0000004000047882 */ /* 0x000fc60000000000 */
[----:B------:R-:W-:Y:S01]  /*3cd0*/  UVIRTCOUNT.DEALLOC.SMPOOL 0x80 ;  /* 0x000000800000784c */ /* 0x000fe20000000000 */
[----:B--2---:R-:W-:Y:S02]  /*3ce0*/  ULEA UR8, UR8, UR4, 0x18 ;  /* 0x0000000408087291 */ /* 0x004fe4000f8ec0ff */
[----:B------:R-:W-:-:S07]  /*3cf0*/  ULEA UR4, UR22, UR17, 0x3 ;  /* 0x0000001116047291 */ /* 0x000fce000f8e18ff */
[----:B------:R2:W-:Y:S02]  /*3d00*/  @P0 STS.U8 [UR8+0x1c], R0 ;  /* 0x00001c00ff000988 */ /* 0x0005e40008000008 */
[----:B------:R-:W4:Y:S02]  /*3d10*/  SYNCS.PHASECHK.TRANS64.TRYWAIT P0, [UR4], R3 ;  /* 0x00000003ff0075a7 */ /* 0x000f240008001104 */
[----:B--2-4-:R-:W-:Y:S05]  /*3d20*/  @!P0 BRA `(.L_x_73) ;  /* 0x00000060009c8947 */ /* 0x014fea0003800000 */
.L_x_174:
[----:B------:R-:W-:-:S04]  /*3d30*/  UIADD3 UR4, UPT, UPT, UR22, 0x1, URZ ;  /* 0x0000000116047890 */ /* 0x000fc8000fffe0ff */
[----:B------:R-:W-:-:S04]  /*3d40*/  UISETP.NE.AND UP0, UPT, UR4, 0x4, UPT ;  /* 0x000000040400788c */ /* 0x000fc8000bf05270 */
[----:B------:R-:W-:Y:S02]  /*3d50*/  USEL UR6, URZ, 0x1, UP0 ;  /* 0x00000001ff067887 */ /* 0x000fe40008000000 */
[----:B------:R-:W-:-:S04]  /*3d60*/  USEL UR4, UR4, URZ, UP0 ;  /* 0x000000ff04047287 */ /* 0x000fc80008000000 */
[----:B-1----:R-:W-:Y:S01]  /*3d70*/  ULEA UR5, UR4, UR17, 0x3 ;  /* 0x0000001104057291 */ /* 0x002fe2000f8e18ff */
[----:B------:R-:W-:-:S04]  /*3d80*/  LOP3.LUT R2, R11, UR6, RZ, 0x3c, !PT ;  /* 0x000000060b027c12 */ /* 0x000fc8000f8e3cff */
[----:B--2---:R-:W-:-:S04]  /*3d90*/  SHF.L.U32 R3, R2, 0x1f, RZ ;  /* 0x0000001f02037819 */ /* 0x004fc800000006ff */
[----:B------:R-:W1:Y:S02]  /*3da0*/  SYNCS.PHASECHK.TRANS64.TRYWAIT P0, [UR5], R3 ;  /* 0x00000003ff0075a7 */ /* 0x000e640008001105 */
[----:B-1----:R-:W-:Y:S05]  /*3db0*/  @!P0 BRA `(.L_x_74) ;  /* 0x0000006000908947 */ /* 0x002fea0003800000 */
.L_x_176:
        /* <DEDUP_REMOVED lines=9> */
.L_x_178:
[----:B------:R-:W-:-:S04]  /*3e50*/  UIADD3 UR4, UPT, UPT, UR4, 0x1, URZ ;  /* 0x0000000104047890 */ /* 0x000fc8000fffe0ff */
[----:B------:R-:W-:-:S04]  /*3e60*/  UISETP.NE.AND UP0, UPT, UR4, 0x4, UPT ;  /* 0x000000040400788c */ /* 0x000fc8000bf05270 */
[----:B------:R-:W-:Y:S02]  /*3e70*/  USEL UR5, URZ, 0x1, UP0 ;  /* 0x00000001ff057887 */ /* 0x000fe40008000000 */
[----:B------:R-:W-:-:S04]  /*3e80*/  USEL UR4, UR4, URZ, UP0 ;  /* 0x000000ff04047287 */ /* 0x000fc80008000000 */
[----:B------:R-:W-:Y:S01]  /*3e90*/  ULEA UR4, UR4, UR17, 0x3 ;  /* 0x0000001104047291 */ /* 0x000fe2000f8e18ff */
[----:B-1----:R-:W-:-:S04]  /*3ea0*/  LOP3.LUT R3, R2, UR5, RZ, 0x3c, !PT ;  /* 0x0000000502037c12 */ /* 0x002fc8000f8e3cff */
[----:B------:R-:W-:-:S04]  /*3eb0*/  SHF.L.U32 R3, R3, 0x1f, RZ ;  /* 0x0000001f03037819 */ /* 0x000fc800000006ff */
[----:B------:R-:W1:Y:S02]  /*3ec0*/  SYNCS.PHASECHK.TRANS64.TRYWAIT P0, [UR4], R3 ;  /* 0x00000003ff0075a7 */ /* 0x000e640008001104 */
[----:B-1----:R-:W-:Y:S05]  /*3ed0*/  @!P0 BRA `(.L_x_76) ;  /* 0x0000006000788947 */ /* 0x002fea0003800000 */
.L_x_180:
[----:B------:R-:W-:Y:S01]  /*3ee0*/  NOP ;  /* 0x0000000000007918 */ /* 0x000fe20000000000 */
[----:B-1----:R-:W1:Y:S01]  /*3ef0*/  LDS R0, [UR8+0x14] ;  /* 0x00001408ff007984 */ /* 0x002e620008000800 */
[----:B------:R-:W-:Y:S01]  /*3f00*/  ULOP3.LUT UR4, UR30, 0xffff, URZ, 0xc0, !UPT ;  /* 0x0000ffff1e047892 */ /* 0x000fe2000f8ec0ff */
[----:B------:R-:W-:Y:S01]  /*3f10*/  UMOV UR5, 0xffff ;  /* 0x0000ffff00057882 */ /* 0x000fe20000000000 */
[----:B------:R-:W-:Y:S02]  /*3f20*/  UMOV UR6, 0x1 ;  /* 0x0000000100067882 */ /* 0x000fe40000000000 */
[----:B------:R-:W-:-:S04]  /*3f30*/  USHF.R.U32.HI UR4, URZ, 0x5, UR4 ;  /* 0x00000005ff047899 */ /* 0x000fc80008011604 */
[----:B------:R-:W-:Y:S02]  /*3f40*/  USHF.L.U32 UR5, UR5, UR4, URZ ;  /* 0x0000000405057299 */ /* 0x000fe400080006ff */
[----:B------:R-:W-:-:S04]  /*3f50*/  USHF.L.U32 UR4, UR6, UR4, URZ ;  /* 0x0000000406047299 */ /* 0x000fc800080006ff */
[----:B-1----:R-:W-:-:S04]  /*3f60*/  LOP3.LUT R0, R0, UR5, RZ, 0xc0, !PT ;  /* 0x0000000500007c12 */ /* 0x002fc8000f8ec0ff */
[----:B------:R-:W-:-:S13]  /*3f70*/  ISETP.NE.AND P0, PT, R0, UR5, PT ;  /* 0x0000000500007c0c */ /* 0x000fda000bf05270 */
[----:B------:R-:W-:Y:S05]  /*3f80*/  @P0 BRA `(.L_x_77) ;  /* 0x0000000000580947 */ /* 0x000fea0003800000 */
[----:B------:R-:W1:Y:S02]  /*3f90*/  LDS R0, [UR8+0x18] ;  /* 0x00001808ff007984 */ /* 0x000e640008000800 */
[----:B-1----:R-:W-:-:S04]  /*3fa0*/  LOP3.LUT R0, R0, UR4, RZ, 0xc0, !PT ;  /* 0x0000000400007c12 */ /* 0x002fc8000f8ec0ff */
[----:B------:R-:W-:-:S13]  /*3fb0*/  ISETP.NE.AND P0, PT, R0, UR4, PT ;  /* 0x0000000400007c0c */ /* 0x000fda000bf05270 */
[----:B------:R-:W-:Y:S05]  /*3fc0*/  @P0 BRA `(.L_x_78) ;  /* 0x00000000003c0947 */ /* 0x000fea0003800000 */
[----:B------:R-:W1:Y:S01]  /*3fd0*/  S2R R2, SR_LANEID ;  /* 0x0000000000027919 */ /* 0x000e620000000000 */
[----:B------:R-:W-:Y:S01]  /*3fe0*/  ULOP3.LUT UR5, URZ, UR5, URZ, 0x33, !UPT ;  /* 0x00000005ff057292 */ /* 0x000fe2000f8e33ff */
[----:B------:R-:W-:Y:S01]  /*3ff0*/  LOP3.LUT R4, RZ, UR4, RZ, 0x33, !PT ;  /* 0x00000004ff047c12 */ /* 0x000fe2000f8e33ff */
[----:B------:R-:W-:Y:S02]  /*4000*/  VOTEU.ANY UR4, UPT, PT ;  /* 0x0000000000047886 */ /* 0x000fe400038e0100 */
[----:B------:R-:W-:Y:S01]  /*4010*/  UFLO.U32 UR4, UR4 ;  /* 0x00000004000472bd */ /* 0x000fe200080e0000 */
[----:B------:R-:W2:Y:S01]  /*4020*/  REDUX UR6, R4 ;  /* 0x00000000040673c4 */ /* 0x000ea20000000000 */
[----:B------:R-:W-:-:S06]  /*4030*/  IMAD.U32 R0, RZ, RZ, UR5 ;  /* 0x00000005ff007e24 */ /* 0x000fcc000f8e00ff */
[----:B------:R4:W-:Y:S01]  /*4040*/  UTCATOMSWS.AND URZ, UR5 ;  /* 0x0000000500ff79e3 */ /* 0x0009e20008000000 */
[----:B------:R-:W3:Y:S01]  /*4050*/  REDUX UR7, R0 ;  /* 0x00000000000773c4 */ /* 0x000ee20000000000 */
[----:B-1----:R-:W-:Y:S01]  /*4060*/  ISETP.EQ.U32.AND P0, PT, R2, UR4, PT ;  /* 0x0000000402007c0c */ /* 0x002fe2000bf02070 */
[----:B--2---:R-:W-:Y:S01]  /*4070*/  IMAD.U32 R2, RZ, RZ, UR6 ;  /* 0x00000006ff027e24 */ /* 0x004fe2000f8e00ff */
[----:B---3--:R-:W-:-:S11]  /*4080*/  MOV R3, UR7 ;  /* 0x0000000700037c02 */ /* 0x008fd60008000f00 */
[----:B------:R4:W-:Y:S04]  /*4090*/  @P0 ATOMS.AND RZ, [UR8+0x14], R3 ;  /* 0x00001403ffff098c */ /* 0x0009e8000a800008 */
[----:B------:R4:W-:Y:S01]  /*40a0*/  @P0 ATOMS.AND RZ, [UR8+0x18], R2 ;  /* 0x00001802ffff098c */ /* 0x0009e2000a800008 */
[----:B------:R-:W-:Y:S05]  /*40b0*/  BRA `(.L_x_79) ;  /* 0x0000000000147947 */ /* 0x000fea0003800000 */
.L_x_78:
[----:B------:R-:W-:Y:S02]  /*40c0*/  MOV R2, 0x40e0 ;  /* 0x000040e000027802 */ /* 0x000fe40000000f00 */
[----:B---3-5:R-:W-:Y:S05]  /*40d0*/  CALL.REL.NOINC `($__internal_0_$__cuda_sm10x_tcgen05_guardrail_trap_col_being_dealloced_not_returned_by_alloc) ;  /* 0x0000006400607944 */ /* 0x028fea0003c00000 */
[----:B------:R-:W-:Y:S05]  /*40e0*/  BRA `(.L_x_79) ;  /* 0x0000000000087947 */ /* 0x000fea0003800000 */
.L_x_77:
[----:B------:R-:W-:Y:S02]  /*40f0*/  MOV R2, 0x4110 ;  /* 0x0000411000027802 */ /* 0x000fe40000000f00 */
[----:B---3-5:R-:W-:Y:S05]  /*4100*/  CALL.REL.NOINC `($__internal_2_$__cuda_sm10x_tcgen05_guardrail_trap_unallocated_columns_being_dealloced) ;  /* 0x00000064006c7944 */ /* 0x028fea0003c00000 */
.L_x_79:
[----:B------:R-:W-:Y:S01]  /*4110*/  NOP ;  /* 0x0000000000007918 */ /* 0x000fe20000000000 */
[----:B----4-:R-:W-:Y:S05]  /*4120*/  EXIT ;  /* 0x000000000000794d */ /* 0x010fea0003800000 */
.L_x_61:
[----:B------:R-:W-:-:S09]  /*4130*/  UISETP.NE.OR UP0, UPT, UR17, 0x3, !UP3 ;  /* 0x000000031100788c */ /* 0x000fd2000df05670 */
[----:B------:R-:W-:Y:S05]  /*4140*/  BRA.U UP0, `(.L_x_80) ;  /* 0x00000011005c7547 */ /* 0x000fea000b800000 */
[----:B------:R-:W1:Y:S01]  /*4150*/  S2UR UR10, SR_CgaCtaId ;  /* 0x00000000000a79c3 */ /* 0x000e620000008800 */
[----:B------:R-:W2:Y:S01]  /*4160*/  LDCU UR31, c[0x0][0x370] ;  /* 0x00006e00ff1f77ac */ /* 0x000ea20008000800 */
[----:B------:R-:W-:Y:S02]  /*4170*/  HFMA2 R13, -RZ, RZ, 0, 0 ;  /* 0x00000000ff0d7431 */ /* 0x000fe400000001ff */
[----:B------:R-:W-:Y:S01]  /*4180*/  IMAD.MOV.U32 R15, RZ, RZ, 0x1 ;  /* 0x00000001ff0f7424 */ /* 0x000fe200078e00ff */
[----:B------:R-:W-:Y:S01]  /*4190*/  MOV R7, 0x2000 ;  /* 0x0000200000077802 */ /* 0x000fe20000000f00 */
[----:B------:R-:W2:Y:S01]  /*41a0*/  LDCU.128 UR44, c[0x0][0xb10] ;  /* 0x00016200ff2c77ac */ /* 0x000ea20008000c00 */
[----:B------:R-:W-:Y:S01]  /*41b0*/  IMAD.MOV.U32 R14, RZ, RZ, RZ ;  /* 0x000000ffff0e7224 */ /* 0x000fe200078e00ff */
[----:B------:R-:W3:Y:S01]  /*41c0*/  LDC.64 R16, c[0x0][0x348] ;  /* 0x0000d200ff107b82 */ /* 0x000ee20000000a00 */
[----:B------:R-:W4:Y:S01]  /*41d0*/  LDCU UR30, c[0x0][0x374] ;  /* 0x00006e80ff1e77ac */ /* 0x000f220008000800 */
[----:B------:R-:W1:Y:S06]  /*41e0*/  LDCU UR15, c[0x0][0xb0c] ;  /* 0x00016180ff0f77ac */ /* 0x000e6c0008000800 */
[----:B------:R-:W3:Y:S01]  /*41f0*/  LDC.64 R2, c[0x0][0x888] ;  /* 0x00022200ff027b82 */ /* 0x000ee20000000a00 */
[----:B------:R-:W3:Y:S01]  /*4200*/  LDCU UR49, c[0x0][0xb20] ;  /* 0x00016400ff3177ac */ /* 0x000ee20008000800 */
[----:B------:R-:W3:Y:S06]  /*4210*/  LDCU UR4, c[0x0][0xb30] ;  /* 0x00016600ff0477ac */ /* 0x000eec0008000800 */
[----:B------:R-:W3:Y:S01]  /*4220*/  LDC.64 R4, c[0x0][0x890] ;  /* 0x00022400ff047b82 */ /* 0x000ee20000000a00 */
[----:B------:R-:W-:Y:S01]  /*4230*/  UMOV UR21, 0x400 ;  /* 0x0000040000157882 */ /* 0x000fe20000000000 */
[----:B--2---:R-:W-:-:S02]  /*4240*/  UIMAD.WIDE.U32 UR6, UR31, UR44, URZ ;  /* 0x0000002c1f0672a5 */ /* 0x004fc4000f8e00ff */
[----:B----4-:R-:W-:Y:S02]  /*4250*/  UIMAD.WIDE.U32 UR8, UR30, UR47, URZ ;  /* 0x0000002f1e0872a5 */ /* 0x010fe4000f8e00ff */
[----:B-1----:R-:W-:Y:S02]  /*4260*/  ULEA UR21, UR10, UR21, 0x18 ;  /* 0x000000150a157291 */ /* 0x002fe4000f8ec0ff */
[----:B------:R-:W-:Y:S02]  /*4270*/  UPLOP3.LUT UP3, UPT, UPT, UPT, UPT, 0x40, 0x4 ;  /* 0x000000000004789c */ /* 0x000fe40003f6e870 */
[----:B------:R-:W-:Y:S02]  /*4280*/  UIADD3 UR37, UPT, UPT, UR21, 0xa8, URZ ;  /* 0x000000a815257890 */ /* 0x000fe4000fffe0ff */
[----:B------:R-:W-:Y:S02]  /*4290*/  UIADD3 UR33, UPT, UPT, UR21, 0x90, URZ ;  /* 0x0000009015217890 */ /* 0x000fe4000fffe0ff */
[----:B------:R-:W-:-:S02]  /*42a0*/  UIADD3 UR25, UPT, UPT, UR21, 0x98, URZ ;  /* 0x0000009815197890 */ /* 0x000fc4000fffe0ff */
[----:B------:R-:W-:Y:S01]  /*42b0*/  UIADD3 UR17, UPT, UPT, UR21, 0xa0, URZ ;  /* 0x000000a015117890 */ /* 0x000fe2000fffe0ff */
[----:B------:R-:W-:Y:S01]  /*42c0*/  UMOV UR6, UR7 ;  /* 0x0000000700067c82 */ /* 0x000fe20008000000 */
[----:B------:R-:W-:Y:S01]  /*42d0*/  UMOV UR41, UR9 ;  /* 0x0000000900297c82 */ /* 0x000fe20008000000 */
[----:B------:R-:W-:Y:S02]  /*42e0*/  UISETP.GE.AND UP0, UPT, UR42, 0x1, UPT ;  /* 0x000000012a00788c */ /* 0x000fe4000bf06270 */
[----:B------:R-:W-:Y:S01]  /*42f0*/  UISETP.NE.AND UP4, UPT, UR42, 0x1, UPT ;  /* 0x000000012a00788c */ /* 0x000fe2000bf85270 */
[----:B------:R-:W1:Y:S01]  /*4300*/  LDCU.64 UR22, c[0x0][0xb28] ;  /* 0x00016500ff1677ac */ /* 0x000e620008000a00 */
[----:B------:R-:W-:Y:S02]  /*4310*/  UISETP.NE.AND UP6, UPT, UR15, 0x1, UPT ;  /* 0x000000010f00788c */ /* 0x000fe4000bfc5270 */
[----:B------:R-:W-:Y:S02]  /*4320*/  UISETP.NE.AND UP5, UPT, UR46, 0x1, UPT ;  /* 0x000000012e00788c */ /* 0x000fe4000bfa5270 */
[----:B------:R-:W-:-:S02]  /*4330*/  UPRMT UR37, UR10, 0x654, UR37 ;  /* 0x000006540a257896 */ /* 0x000fc40008000025 */
[----:B------:R-:W-:Y:S02]  /*4340*/  USHF.R.U32.HI UR43, URZ, UR45, UR6 ;  /* 0x0000002dff2b7299 */ /* 0x000fe40008011606 */
[----:B------:R-:W-:Y:S02]  /*4350*/  UPRMT UR40, UR10, 0x654, UR33 ;  /* 0x000006540a287896 */ /* 0x000fe40008000021 */
[----:B------:R-:W-:Y:S02]  /*4360*/  UPRMT UR39, UR10, 0x654, UR25 ;  /* 0x000006540a277896 */ /* 0x000fe40008000019 */
[----:B------:R-:W-:Y:S02]  /*4370*/  UPRMT UR38, UR10, 0x654, UR17 ;  /* 0x000006540a267896 */ /* 0x000fe40008000011 */
[----:B---3--:R-:W-:Y:S02]  /*4380*/  USHF.R.U32.HI UR41, URZ, UR49, UR41 ;  /* 0x00000031ff297299 */ /* 0x008fe40008011629 */
[----:B------:R-:W-:-:S11]  /*4390*/  UISETP.NE.AND UP2, UPT, UR4, 0x1, UPT ;  /* 0x000000010400788c */ /* 0x000fd6000bf45270 */
.L_x_91:
[C---:B------:R-:W-:Y:S02]  /*43a0*/  LEA R12, R14.reuse, UR21, 0x3 ;  /* 0x000000150e0c7c11 */ /* 0x040fe4000f8e18ff */
[----:B------:R-:W-:Y:S02]  /*43b0*/  SHF.L.U32 R9, R13, 0x1f, RZ ;  /* 0x0000001f0d097819 */ /* 0x000fe400000006ff */
[----:B------:R-:W-:Y:S02]  /*43c0*/  LEA R10, R14, UR21, 0x4 ;  /* 0x000000150e0a7c11 */ /* 0x000fe4000f8e20ff */
[----:B--2---:R-:W2:Y:S02]  /*43d0*/  SYNCS.PHASECHK.TRANS64.TRYWAIT P0, [R12+URZ+0xe0], R9 ;  /* 0x0000e0090c0075a7 */ /* 0x004ea400080011ff */
[----:B--2---:R-:W-:Y:S05]  /*43e0*/  @!P0 BRA `(.L_x_81) ;  /* 0x0000005c004c8947 */ /* 0x004fea0003800000 */
.L_x_181:
[----:B--2---:R-:W2:Y:S01]  /*43f0*/  LDS.128 R8, [R10+0x170] ;  /* 0x000170000a087984 */ /* 0x004ea20000000c00 */
[----:B------:R-:W-:Y:S01]  /*4400*/  UISETP.GE.AND UP0, UPT, UR42, 0x1, UPT ;  /* 0x000000012a00788c */ /* 0x000fe2000bf06270 */
[----:B------:R-:W-:Y:S01]  /*4410*/  @!PT LDS RZ, [RZ] ;  /* 0x00000000fffff984 */ /* 0x000fe20000000800 */
[----:B------:R-:W-:Y:S01]  /*4420*/  @!PT LDS RZ, [RZ] ;  /* 0x00000000fffff984 */ /* 0x000fe20000000800 */
[----:B------:R-:W-:Y:S01]  /*4430*/  @!PT LDS RZ, [RZ] ;  /* 0x00000000fffff984 */ /* 0x000fe20000000800 */
[----:B------:R-:W-:Y:S01]  /*4440*/  @!PT LDS RZ, [RZ] ;  /* 0x00000000fffff984 */ /* 0x000fe20000000800 */
[----:B------:R3:W-:Y:S06]  /*4450*/  MEMBAR.ALL.CTA ;  /* 0x0000000000007992 */ /* 0x0007ec0000008000 */
[----:B---3--:R-:W3:Y:S01]  /*4460*/  FENCE.VIEW.ASYNC.S ;  /* 0x00000000000073c6 */ /* 0x008ee20000000000 */
[----:B--2---:R-:W-:Y:S11]  /*4470*/  LOP3.LUT P0, RZ, R10, 0x1, RZ, 0xc0, !PT ;  /* 0x000000010aff7812 */ /* 0x004ff6000780c0ff */
[----:B------:R-:W-:Y:S02]  /*4480*/  @!UPT UIADD3 URZ, UPT, UPT, URZ, URZ, URZ ;  /* 0x000000fffffff290 */ /* 0x000fe4000fffe0ff */
[----:B---3--:R-:W-:Y:S01]  /*4490*/  VOTEU.ANY UP1, P0 ;  /* 0x0000000000ff7886 */ /* 0x008fe20000020100 */
[----:B------:R-:W-:Y:S11]  /*44a0*/  PLOP3.LUT P0, PT, PT, PT, UP1, 0x80, 0x8 ;  /* 0x000000000008781c */ /* 0x000ff60003f0f018 */
[----:B------:R-:W-:Y:S02]  /*44b0*/  @!UPT UIADD3 URZ, UPT, UPT, URZ, URZ, URZ ;  /* 0x000000fffffff290 */ /* 0x000fe4000fffe0ff */
[----:B------:R-:W-:Y:S02]  /*44c0*/  @P0 SHF.R.U32.HI R0, RZ, 0x10, R9 ;  /* 0x00000010ff000819 */ /* 0x000fe40000011609 */
[----:B------:R-:W-:Y:S02]  /*44d0*/  @P0 MOV R6, R8 ;  /* 0x0000000800060202 */ /* 0x000fe40000000f00 */
[----:B------:R-:W-:Y:S01]  /*44e0*/  @P0 R2UR UR4, R0 ;  /* 0x00000000000402ca */ /* 0x000fe200000e0000 */
[----:B------:R-:W-:Y:S01]  /*44f0*/  VIADD R0, R12, 0xf0 ;  /* 0x000000f00c007836 */ /* 0x000fe20000000000 */
[----:B------:R-:W-:Y:S02]  /*4500*/  @P0 LOP3.LUT R8, R9, 0xffff, RZ, 0xc0, !PT ;  /* 0x0000ffff09080812 */ /* 0x000fe400078ec0ff */
[----:B------:R-:W-:Y:S02]  /*4510*/  @P0 R2UR UR6, R6 ;  /* 0x00000000060602ca */ /* 0x000fe400000e0000 */
[----:B------:R-:W-:Y:S02]  /*4520*/  PRMT R0, RZ, 0x654, R0 ;  /* 0x00000654ff007816 */ /* 0x000fe40000000000 */
[----:B------:R-:W-:Y:S02]  /*4530*/  @P0 R2UR UR5, R8 ;  /* 0x00000000080502ca */ /* 0x000fe400000e0000 */
[----:B------:R2:W-:Y:S03]  /*4540*/  SYNCS.ARRIVE.TRANS64.RED.A1T0 RZ, [R0+URZ], RZ ;  /* 0x000000ff00ff79a7 */ /* 0x0005e600081004ff */
[----:B------:R-:W-:Y:S04]  /*4550*/  @UP1 UMOV UR29, UR4 ;  /* 0x00000004001d1c82 */ /* 0x000fe80008000000 */
[----:B------:R-:W-:Y:S04]  /*4560*/  @UP1 UMOV UR14, UR6 ;  /* 0x00000006000e1c82 */ /* 0x000fe80008000000 */
[----:B------:R-:W-:Y:S01]  /*4570*/  @UP1 UMOV UR13, UR5 ;  /* 0x00000005000d1c82 */ /* 0x000fe20008000000 */
[----:B------:R-:W-:Y:S05]  /*4580*/  BRA.U !UP0, `(.L_x_82) ;  /* 0x0000000108a47547 */ /* 0x000fea000b800000 */
[----:B------:R-:W-:Y:S02]  /*4590*/  UIMAD.WIDE.U32 UR18, UR13, UR47, URZ ;  /* 0x0000002f0d1272a5 */ /* 0x000fe4000f8e00ff */
[----:B------:R-:W-:Y:S02]  /*45a0*/  UIMAD.WIDE.U32 UR26, UR14, UR44, URZ ;  /* 0x0000002c0e1a72a5 */ /* 0x000fe4000f8e00ff */
[----:B------:R-:W-:Y:S02]  /*45b0*/  USEL UR4, UR30, UR41, !UP5 ;  /* 0x000000291e047287 */ /* 0x000fe4000e800000 */
[----:B------:R-:W-:Y:S02]  /*45c0*/  USEL UR7, UR31, UR43, !UP6 ;  /* 0x0000002b1f077287 */ /* 0x000fe4000f000000 */
[----:B-1----:R-:W-:Y:S02]  /*45d0*/  UIMAD.WIDE.U32 UR8, UR4, UR22, URZ ;  /* 0x00000016040872a5 */ /* 0x002fe4000f8e00ff */
[----:B------:R-:W-:Y:S01]  /*45e0*/  UIMAD.WIDE.U32 UR10, UR7, UR22, URZ ;  /* 0x00000016070a72a5 */ /* 0x000fe2000f8e00ff */
[----:B------:R-:W-:Y:S02]  /*45f0*/  UMOV UR5, UR19 ;  /* 0x0000001300057c82 */ /* 0x000fe40008000000 */
[----:B------:R-:W-:Y:S03]  /*4600*/  USHF.R.U32.HI UR6, URZ, UR49, UR5 ;  /* 0x00000031ff067299 */ /* 0x000fe60008011605 */
[----:B------:R-:W-:Y:S01]  /*4610*/  UMOV UR5, UR27 ;  /* 0x0000001b00057c82 */ /* 0x000fe20008000000 */
[----:B------:R-:W-:Y:S02]  /*4620*/  USEL UR6, UR13, UR6, !UP5 ;  /* 0x000000060d067287 */ /* 0x000fe4000e800000 */
[----:B------:R-:W-:Y:S03]  /*4630*/  USHF.R.U32.HI UR12, URZ, UR45, UR5 ;  /* 0x0000002dff0c7299 */ /* 0x000fe60008011605 */
[----:B------:R-:W-:Y:S02]  /*4640*/  UMOV UR5, UR9 ;  /* 0x0000000900057c82 */ /* 0x000fe40008000000 */
[----:B------:R-:W-:Y:S03]  /*4650*/  @UP4 USHF.R.U32.HI UR4, URZ, UR23, UR5 ;  /* 0x00000017ff044299 */ /* 0x000fe60008011605 */
[----:B------:R-:W-:Y:S01]  /*4660*/  UMOV UR5, UR11 ;  /* 0x0000000b00057c82 */ /* 0x000fe20008000000 */
[----:B------:R-:W-:Y:S02]  /*4670*/  UIMAD UR4, UR42, UR4, URZ ;  /* 0x000000042a0472a4 */ /* 0x000fe4000f8e02ff */
[----:B------:R-:W-:Y:S02]  /*4680*/  @UP4 USHF.R.U32.HI UR7, URZ, UR23, UR5 ;  /* 0x00000017ff074299 */ /* 0x000fe40008011605 */
[----:B------:R-:W-:Y:S02]  /*4690*/  UIMAD.WIDE.U32 UR10, UR6, UR22, URZ ;  /* 0x00000016060a72a5 */ /* 0x000fe4000f8e00ff */
[----:B------:R-:W-:Y:S02]  /*46a0*/  USEL UR5, UR14, UR12, !UP6 ;  /* 0x0000000c0e057287 */ /* 0x000fe4000f000000 */
[----:B------:R-:W-:Y:S02]  /*46b0*/  UIMAD UR8, UR42, UR7, URZ ;  /* 0x000000072a0872a4 */ /* 0x000fe4000f8e02ff */
[----:B------:R-:W-:Y:S03]  /*46c0*/  UISETP.GE.AND UP0, UPT, UR6, UR4, UPT ;  /* 0x000000040600728c */ /* 0x000fe6000bf06270 */
[----:B------:R-:W-:Y:S01]  /*46d0*/  UMOV UR4, UR11 ;  /* 0x0000000b00047c82 */ /* 0x000fe20008000000 */
[----:B------:R-:W-:Y:S02]  /*46e0*/  UISETP.GE.OR UP0, UPT, UR5, UR8, UP0 ;  /* 0x000000080500728c */ /* 0x000fe40008706670 */
[----:B------:R-:W-:Y:S02]  /*46f0*/  USHF.R.U32.HI UR4, URZ, UR23, UR4 ;  /* 0x00000017ff047299 */ /* 0x000fe40008011604 */
[----:B------:R-:W-:Y:S02]  /*4700*/  UIMAD.WIDE.U32 UR8, UR5, UR22, URZ ;  /* 0x00000016050872a5 */ /* 0x000fe4000f8e00ff */
[----:B------:R-:W-:Y:S04]  /*4710*/  USEL UR10, UR6, UR4, !UP4 ;  /* 0x00000004060a7287 */ /* 0x000fe8000e000000 */
[----:B------:R-:W-:Y:S01]  /*4720*/  UIADD3 UR11, UPT, UPT, -UR10, URZ, URZ ;  /* 0x000000ff0a0b7290 */ /* 0x000fe2000fffe1ff */
[----:B------:R-:W-:Y:S02]  /*4730*/  @!UP0 UMOV UR4, UR9 ;  /* 0x0000000900048c82 */ /* 0x000fe40008000000 */
[----:B------:R-:W-:Y:S02]  /*4740*/  @!UP0 USHF.R.U32.HI UR4, URZ, UR23, UR4 ;  /* 0x00000017ff048299 */ /* 0x000fe40008011604 */
[----:B------:R-:W-:Y:S02]  /*4750*/  UIMAD UR8, UR42, UR11, UR6 ;  /* 0x0000000b2a0872a4 */ /* 0x000fe4000f8e0206 */
[----:B------:R-:W-:Y:S04]  /*4760*/  @!UP0 USEL UR4, UR5, UR4, !UP4 ;  /* 0x0000000405048287 */ /* 0x000fe8000e000000 */
[----:B------:R-:W-:Y:S02]  /*4770*/  @!UP0 UIMAD UR8, UR7, UR8, UR4 ;  /* 0x00000008070882a4 */ /* 0x000fe4000f8e0204 */
[----:B------:R-:W-:Y:S02]  /*4780*/  @!UP0 UIADD3 UR9, UPT, UPT, UR10, -UR4, URZ ;  /* 0x800000040a098290 */ /* 0x000fe4000fffe0ff */
[----:B------:R-:W-:Y:S02]  /*4790*/  UIADD3 UR4, UPT, UPT, -UR5, URZ, URZ ;  /* 0x000000ff05047290 */ /* 0x000fe4000fffe1ff */
[----:B------:R-:W-:Y:S02]  /*47a0*/  UIADD3 UR7, UPT, UPT, -UR6, URZ, URZ ;  /* 0x000000ff06077290 */ /* 0x000fe4000fffe1ff */
[----:B------:R-:W-:Y:S02]  /*47b0*/  @!UP0 UIMAD UR6, UR9, UR42, UR5 ;  /* 0x0000002a090682a4 */ /* 0x000fe4000f8e0205 */
[----:B------:R-:W-:Y:S02]  /*47c0*/  UIMAD UR14, UR15, UR4, UR14 ;  /* 0x000000040f0e72a4 */ /* 0x000fe4000f8e020e */
[----:B------:R-:W-:Y:S01]  /*47d0*/  UIMAD UR13, UR46, UR7, UR13 ;  /* 0x000000072e0d72a4 */ /* 0x000fe2000f8e020d */
[----:B------:R-:W-:Y:S02]  /*47e0*/  @!UP0 UMOV UR5, UR8 ;  /* 0x0000000800058c82 */ /* 0x000fe40008000000 */
[----:B------:R-:W-:Y:S02]  /*47f0*/  UIMAD UR14, UR5, UR15, UR14 ;  /* 0x0000000f050e72a4 */ /* 0x000fe4000f8e020e */
[----:B------:R-:W-:Y:S11]  /*4800*/  UIMAD UR13, UR6, UR46, UR13 ;  /* 0x0000002e060d72a4 */ /* 0x000ff6000f8e020d */
[----:B------:R-:W-:Y:S01]  /*4810*/  @!UPT UIADD3 URZ, UPT, UPT, URZ, URZ, URZ ;  /* 0x000000fffffff290 */ /* 0x000fe2000fffe0ff */
.L_x_82:
[----:B------:R-:W3:Y:S01]  /*4820*/  @!UP2 LDCU.128 UR8, c[0x0][0xb10] ;  /* 0x00016200ff08a7ac */ /* 0x000ee20008000c00 */
[C---:B------:R-:W-:Y:S02]  /*4830*/  ISETP.NE.U32.AND P1, PT, R4.reuse, RZ, PT ;  /* 0x000000ff0400720c */ /* 0x040fe40003f25070 */
[----:B------:R-:W-:Y:S02]  /*4840*/  ISETP.NE.U32.AND P0, PT, R4, RZ, PT ;  /* 0x000000ff0400720c */ /* 0x000fe40003f05070 */
[C---:B------:R-:W-:Y:S02]  /*4850*/  ISETP.NE.AND.EX P1, PT, R5.reuse, RZ, PT, P1 ;  /* 0x000000ff0500720c */ /* 0x040fe40003f25310 */
[----:B------:R-:W-:Y:S01]  /*4860*/  ISETP.NE.AND.EX P0, PT, R5, RZ, PT, P0 ;  /* 0x000000ff0500720c */ /* 0x000fe20003f05300 */
[----:B------:R-:W4:Y:S01]  /*4870*/  @!UP2 LDCU UR5, c[0x0][0xb0c] ;  /* 0x00016180ff05a7ac */ /* 0x000f220008000800 */
[----:B------:R-:W-:Y:S01]  /*4880*/  SHF.L.U32 R9, R15, 0x1f, RZ ;  /* 0x0000001f0f097819 */ /* 0x000fe200000006ff */
[----:B------:R-:W-:Y:S02]  /*4890*/  USHF.L.U32 UR35, UR16, 0x6, URZ ;  /* 0x0000000610237899 */ /* 0x000fe400080006ff */
[----:B------:R-:W-:Y:S02]  /*48a0*/  USHF.L.U32 UR34, UR20, 0x8, URZ ;  /* 0x0000000814227899 */ /* 0x000fe400080006ff */
[----:B---3--:R-:W-:Y:S07]  /*48b0*/  UIMAD.WIDE.U32 UR6, UR14, UR8, URZ ;  /* 0x000000080e0672a5 */ /* 0x008fee000f8e00ff */
[----:B------:R-:W-:Y:S01]  /*48c0*/  @!UP2 UMOV UR4, UR7 ;  /* 0x000000070004ac82 */ /* 0x000fe20008000000 */
[----:B----4-:R-:W-:Y:S02]  /*48d0*/  @!UP2 UISETP.NE.AND UP0, UPT, UR5, 0x1, UPT ;  /* 0x000000010500a88c */ /* 0x010fe4000bf05270 */
[----:B------:R-:W-:Y:S02]  /*48e0*/  @!UP2 USHF.R.U32.HI UR4, URZ, UR9, UR4 ;  /* 0x00000009ff04a299 */ /* 0x000fe40008011604 */
[----:B------:R-:W-:Y:S02]  /*48f0*/  UIMAD.WIDE.U32 UR6, UR13, UR11, URZ ;  /* 0x0000000b0d0672a5 */ /* 0x000fe4000f8e00ff */
[----:B------:R-:W-:Y:S02]  /*4900*/  @!UP2 USEL UR8, UR14, UR4, !UP0 ;  /* 0x000000040e08a287 */ /* 0x000fe4000c000000 */
[----:B------:R-:W-:Y:S03]  /*4910*/  @!UP2 UISETP.NE.AND UP0, UPT, UR10, 0x1, UPT ;  /* 0x000000010a00a88c */ /* 0x000fe6000bf05270 */
[----:B------:R-:W-:Y:S02]  /*4920*/  @!UP2 UMOV UR6, UR7 ;  /* 0x000000070006ac82 */ /* 0x000fe40008000000 */
[----:B------:R-:W3:Y:S02]  /*4930*/  @!UP2 LDCU UR4, c[0x0][0xb20] ;  /* 0x00016400ff04a7ac */ /* 0x000ee40008000800 */
[----:B---3--:R-:W-:Y:S04]  /*4940*/  @!UP2 USHF.R.U32.HI UR6, URZ, UR4, UR6 ;  /* 0x00000004ff06a299 */ /* 0x008fe80008011606 */
[----:B------:R-:W-:Y:S04]  /*4950*/  @!UP2 USEL UR6, UR13, UR6, !UP0 ;  /* 0x000000060d06a287 */ /* 0x000fe8000c000000 */
[----:B------:R-:W-:Y:S02]  /*4960*/  @!UP2 UIADD3 UR4, UPT, UPT, -UR8, UR6, URZ ;  /* 0x000000060804a290 */ /* 0x000fe4000fffe1ff */
[----:B------:R-:W-:Y:S02]  /*4970*/  @!UP2 UIADD3 UR6, UPT, UPT, UR8, -UR6, URZ ;  /* 0x800000060806a290 */ /* 0x000fe4000fffe0ff */
[----:B------:R-:W-:Y:S02]  /*4980*/  @!UP2 UIMAD UR14, UR4, UR5, UR14 ;  /* 0x00000005040ea2a4 */ /* 0x000fe4000f8e020e */
[----:B------:R-:W-:Y:S01]  /*4990*/  @!UP2 UIMAD UR13, UR6, UR10, UR13 ;  /* 0x0000000a060da2a4 */ /* 0x000fe2000f8e020d */
[----:B------:R-:W-:Y:S11]  /*49a0*/  BRA.U UP3, `(.L_x_83) ;  /* 0x0000000103107547 */ /* 0x000ff6000b800000 */
[----:B--2---:R-:W-:Y:S04]  /*49b0*/  MOV R0, UR48 ;  /* 0x0000003000007c02 */ /* 0x004fe80008000f00 */
[----:B------:R-:W-:Y:S04]  /*49c0*/  SHF.L.U32 R11, R0, 0x1f, RZ ;  /* 0x0000001f000b7819 */ /* 0x000fe800000006ff */
[----:B------:R-:W2:Y:S02]  /*49d0*/  SYNCS.PHASECHK.TRANS64.TRYWAIT P2, [UR21+0xd8], R11 ;  /* 0x0000d80bff0075a7 */ /* 0x000ea40008041115 */
[----:B--2---:R-:W-:Y:S05]  /*49e0*/  @!P2 BRA `(.L_x_84) ;  /* 0x0000005400e0a947 */ /* 0x004fea0003800000 */
.L_x_83:
[----:B------:R-:W-:Y:S05]  /*49f0*/  @!P1 BRA `(.L_x_85) ;  /* 0x0000000000309947 */ /* 0x000fea0003800000 */
[----:B------:R-:W-:Y:S01]  /*4a00*/  ISETP.NE.U32.AND P1, PT, R2, RZ, PT ;  /* 0x000000ff0200720c */ /* 0x000fe20003f25070 */
[----:B------:R-:W3:Y:S01]  /*4a10*/  LDCU.64 UR4, c[0x0][0x358] ;  /* 0x00006b00ff0477ac */ /* 0x000ee20008000a00 */
[----:B------:R-:W-:Y:S02]  /*4a20*/  IMAD.MOV.U32 R81, RZ, RZ, 0x1 ;  /* 0x00000001ff517424 */ /* 0x000fe400078e00ff */
[----:B------:R-:W-:Y:S11]  /*4a30*/  ISETP.NE.AND.EX P1, PT, R3, RZ, PT, P1 ;  /* 0x000000ff0300720c */ /* 0x000ff60003f25310 */
[----:B------:R-:W-:Y:S02]  /*4a40*/  @!UPT UIADD3 URZ, UPT, UPT, URZ, URZ, URZ ;  /* 0x000000fffffff290 */ /* 0x000fe4000fffe0ff */
[----:B--2---:R-:W2:Y:S01]  /*4a50*/  @P1 LDC.64 R10, c[0x0][0x888] ;  /* 0x00022200ff0a1b82 */ /* 0x004ea20000000a00 */
[----:B------:R-:W-:Y:S04]  /*4a60*/  @P1 IMAD R0, R4, UR36, RZ ;  /* 0x0000002404001c24 */ /* 0x000fe8000f8e02ff */
[----:B--2---:R-:W-:Y:S04]  /*4a70*/  @P1 IMAD.WIDE R10, R0, 0x4, R10 ;  /* 0x00000004000a1825 */ /* 0x004fe800078e020a */
[----:B------:R-:W-:Y:S01]  /*4a80*/  HFMA2 R0, -RZ, RZ, 0, 5.9604644775390625e-08 ;  /* 0x00000001ff007431 */ /* 0x000fe200000001ff */
[----:B---3-5:R3:W5:Y:S04]  /*4a90*/  @P1 LDG.E R41, desc[UR4][R10.64] ;  /* 0x000000040a291981 */ /* 0x028768000c1e1900 */
[----:B------:R-:W-:Y:S01]  /*4aa0*/  @!P1 PRMT R81, R0, 0x7610, R81 ;  /* 0x0000761000519816 */ /* 0x000fe20000000051 */
[----:B---3--:R-:W4:Y:S06]  /*4ab0*/  @!P1 LDC R41, c[0x0][0x880] ;  /* 0x00022000ff299b82 */ /* 0x008f2c0000000800 */
.L_x_85:
[----:B----45:R-:W-:Y:S01]  /*4ac0*/  @!P0 FSETP.EQ.AND P1, PT, R41, RZ, PT ;  /* 0x000000ff2900820b */ /* 0x030fe20003f22000 */
[----:B------:R-:W-:Y:S01]  /*4ad0*/  @!UPT UIADD3 URZ, UPT, UPT, URZ, URZ, URZ ;  /* 0x000000fffffff290 */ /* 0x000fe2000fffe0ff */
[----:B------:R-:W-:Y:S11]  /*4ae0*/  @!P0 BRA `(.L_x_86) ;  /* 0x0000000000188947 */ /* 0x000ff60003800000 */
[----:B------:R-:W-:Y:S02]  /*4af0*/  LOP3.LUT P0, RZ, R81, 0xff, RZ, 0xc0, !PT ;  /* 0x000000ff51ff7812 */ /* 0x000fe4000780c0ff */
[----:B------:R-:W-:Y:S04]  /*4b00*/  ISETP.NE.U32.AND P1, PT, R2, RZ, PT ;  /* 0x000000ff0200720c */ /* 0x000fe80003f25070 */
[----:B------:R-:W-:Y:S04]  /*4b10*/  ISETP.NE.AND.EX P1, PT, R3, RZ, PT, P1 ;  /* 0x000000ff0300720c */ /* 0x000fe80003f25310 */
[----:B------:R-:W-:Y:S03]  /*4b20*/  PLOP3.LUT P1, PT, P1, PT, PT, 0x8, 0x80 ;  /* 0x000000000080781c */ /* 0x000fe60000f2e170 */
[----:B------:R-:W-:Y:S11]  /*4b30*/  @P0 FSETP.EQ.AND P1, PT, R41, RZ, PT ;  /* 0x000000ff2900020b */ /* 0x000ff60003f22000 */
[----:B------:R-:W-:Y:S02]  /*4b40*/  @!UPT UIADD3 URZ, UPT, UPT, URZ, URZ, URZ ;  /* 0x000000fffffff290 */ /* 0x000fe4000fffe0ff */
.L_x_86:
[----:B------:R-:W3:Y:S01]  /*4b50*/  SYNCS.PHASECHK.TRANS64.TRYWAIT P2, [UR21+0xb0], R9 ;  /* 0x0000b009ff0075a7 */ /* 0x000ee20008041115 */
[----:B------:R-:W-:Y:S04]  /*4b60*/  ELECT P0, URZ, PT ;  /* 0x0000000000ff782f */ /* 0x000fe80003800000 */
[----:B------:R-:W-:Y:S11]  /*4b70*/  PLOP3.LUT P1, PT, P1, P0, PT, 0xf2, 0x2f ;  /* 0x00000000002f781c */ /* 0x000ff60000f21e72 */
[----:B------:R-:W-:Y:S02]  /*4b80*/  @!UPT UIADD3 URZ, UPT, UPT, URZ, URZ, URZ ;  /* 0x000000fffffff290 */ /* 0x000fe4000fffe0ff */
[----:B------:R-:W-:Y:S05]  /*4b90*/  @!P1 IADD3 R8, P0, PT, R16, 0x580, RZ ;  /* 0x0000058010089810 */ /* 0x000fea0007f1e0ff */
[----:B------:R-:W-:Y:S01]  /*4ba0*/  @!P1 IMAD.X R6, RZ, RZ, R17, P0 ;  /* 0x000000ffff069224 */ /* 0x000fe200000e0611 */
[----:B---3--:R-:W-:Y:S07]  /*4bb0*/  @!P2 BRA `(.L_x_87) ;  /* 0x000000540084a947 */ /* 0x008fee0003800000 */
.L_x_184:
[----:B------:R-:W-:Y:S01]  /*4bc0*/  @!P1 R2UR UR5, R8 ;  /* 0x00000000080592ca */ /* 0x000fe200000e0000 */
[----:B------:R-:W-:Y:S01]  /*4bd0*/  VOTEU.ALL UP0, P1 ;  /* 0x0000000000ff7886 */ /* 0x000fe20000800000 */
[----:B------:R-:W-:Y:S01]  /*4be0*/  @!P1 R2UR UR4, R6 ;  /* 0x00000000060492ca */ /* 0x000fe200000e0000 */
[----:B--2---:R-:W-:Y:S01]  /*4bf0*/  @!P1 IMAD.MOV.U32 R0, RZ, RZ, 0x2000 ;  /* 0x00002000ff009424 */ /* 0x004fe200078e00ff */
[----:B------:R-:W-:Y:S01]  /*4c00*/  UMOV UR6, 0x0 ;  /* 0x0000000000067882 */ /* 0x000fe20000000000 */
[----:B------:R-:W-:Y:S01]  /*4c10*/  UMOV UR7, 0x10000000 ;  /* 0x1000000000077882 */ /* 0x000fe20000000000 */
[----:B------:R-:W-:Y:S01]  /*4c20*/  @!UP0 UIADD3 UR32, UPT, UPT, UR21, 0x400, URZ ;  /* 0x0000040015208890 */ /* 0x000fe2000fffe0ff */
[----:B------:R-:W-:Y:S01]  /*4c30*/  @!P1 IADD3 R8, P0, PT, R16, 0x580, RZ ;  /* 0x0000058010089810 */ /* 0x000fe20007f1e0ff */
[----:B------:R-:W-:Y:S04]  /*4c40*/  VOTEU.ALL UP0, P1 ;  /* 0x0000000000ff7886 */ /* 0x000fe80000800000 */
[----:B------:R-:W-:Y:S02]  /*4c50*/  @!P1 IMAD.X R6, RZ, RZ, R17, P0 ;  /* 0x000000ffff069224 */ /* 0x000fe400000e0611 */
[----:B------:R-:W-:Y:S02]  /*4c60*/  IMAD.U32 R10, RZ, RZ, UR5 ;  /* 0x00000005ff0a7e24 */ /* 0x000fe4000f8e00ff */
[----:B------:R-:W-:Y:S03]  /*4c70*/  IMAD.U32 R11, RZ, RZ, UR4 ;  /* 0x00000004ff0b7e24 */ /* 0x000fe6000f8e00ff */
[----:B------:R-:W-:Y:S02]  /*4c80*/  @!P1 R2UR UR4, R10 ;  /* 0x000000000a0492ca */ /* 0x000fe400000e0000 */
[----:B------:R-:W-:Y:S11]  /*4c90*/  @!P1 R2UR UR5, R11 ;  /* 0x000000000b0592ca */ /* 0x000ff600000e0000 */
[----:B------:R-:W-:Y:S02]  /*4ca0*/  @!UPT UIADD3 URZ, UPT, UPT, URZ, URZ, URZ ;  /* 0x000000fffffff290 */ /* 0x000fe4000fffe0ff */
[----:B------:R2:W-:Y:S01]  /*4cb0*/  @!UP0 UTMALDG.3D [UR32], [UR4], desc[UR6] ;  /* 0x00000620040085b4 */ /* 0x0005e20008011000 */
[----:B------:R2:W-:Y:S01]  /*4cc0*/  @!P1 SYNCS.ARRIVE.TRANS64.RED.A0TR RZ, [UR21+0x90], R0 ;  /* 0x00009000ffff99a7 */ /* 0x0005e20008300415 */
[----:B------:R-:W-:Y:S01]  /*4cd0*/  SYNCS.ARRIVE.TRANS64.RED.A1T0 RZ, [UR40], RZ ;  /* 0x000000ffffff79a7 */ /* 0x000fe20008100428 */
[----:B------:R-:W3:Y:S02]  /*4ce0*/  SYNCS.PHASECHK.TRANS64.TRYWAIT P2, [UR21+0xb8], R9 ;  /* 0x0000b809ff0075a7 */ /* 0x000ee40008041115 */
[----:B--23--:R-:W-:Y:S05]  /*4cf0*/  @!P2 BRA `(.L_x_88) ;  /* 0x00000054004ca947 */ /* 0x00cfea0003800000 */
.L_x_186:
        /* <DEDUP_REMOVED lines=8> */
[----:B------:R-:W-:Y:S01]  /*4d80*/  @!UP0 UIADD3 UR24, UPT, UPT, UR21, 0x2400, URZ ;  /* 0x0000240015188890 */ /* 0x000fe2000fffe0ff */
[----:B------:R-:W-:Y:S01]  /*4d90*/  VOTEU.ALL UP0, P1 ;  /* 0x0000000000ff7886 */ /* 0x000fe20000800000 */
[----:B------:R-:W-:Y:S01]  /*4da0*/  UMOV UR27, UR35 ;  /* 0x00000023001b7c82 */ /* 0x000fe20008000000 */
[----:B------:R-:W-:Y:S02]  /*4db0*/  UMOV UR28, UR36 ;  /* 0x00000024001c7c82 */ /* 0x000fe40008000000 */
[----:B------:R-:W-:Y:S02]  /*4dc0*/  IMAD.U32 R10, RZ, RZ, UR5 ;  /* 0x00000005ff0a7e24 */ /* 0x000fe4000f8e00ff */
[----:B------:R-:W-:Y:S02]  /*4dd0*/  IMAD.U32 R11, RZ, RZ, UR4 ;  /* 0x00000004ff0b7e24 */ /* 0x000fe4000f8e00ff */
[----:B------:R-:W-:Y:S01]  /*4de0*/  @!P1 IMAD.X R6, RZ, RZ, R17, P0 ;  /* 0x000000ffff069224 */ /* 0x000fe200000e0611 */
        /* <DEDUP_REMOVED lines=8> */
.L_x_188:
[----:B------:R-:W-:Y:S01]  /*4e70*/  @!P1 R2UR UR5, R8 ;  /* 0x00000000080592ca */ /* 0x000fe200000e0000 */
[----:B------:R-:W-:Y:S01]  /*4e80*/  VOTEU.ALL UP0, P1 ;  /* 0x0000000000ff7886 */ /* 0x000fe20000800000 */
[----:B------:R-:W-:Y:S01]  /*4e90*/  @!P1 R2UR UR4, R6 ;  /* 0x00000000060492ca */ /* 0x000fe200000e0000 */
[----:B--2---:R-:W-:Y:S01]  /*4ea0*/  @!P1 IMAD.MOV.U32 R0, RZ, RZ, 0x2000 ;  /* 0x00002000ff009424 */ /* 0x004fe200078e00ff */
[----:B------:R-:W-:Y:S01]  /*4eb0*/  UMOV UR6, 0x0 ;  /* 0x0000000000067882 */ /* 0x000fe20000000000 */
[----:B------:R-:W-:Y:S01]  /*4ec0*/  UMOV UR7, 0x10000000 ;  /* 0x1000000000077882 */ /* 0x000fe20000000000 */
[----:B------:R-:W-:Y:S01]  /*4ed0*/  @!UP0 UIADD3 UR18, UPT, UPT, UR34, 0x80, URZ ;  /* 0x0000008022128890 */ /* 0x000fe2000fffe0ff */
[----:B------:R-:W-:Y:S01]  /*4ee0*/  VIADD R14, R14, 0x1 ;  /* 0x000000010e0e7836 */ /* 0x000fe20000000000 */
[----:B------:R-:W-:Y:S01]  /*4ef0*/  @!UP0 UIADD3 UR16, UPT, UPT, UR21, 0x4400, URZ ;  /* 0x0000440015108890 */ /* 0x000fe2000fffe0ff */
[----:B------:R-:W-:Y:S01]  /*4f00*/  VOTEU.ALL UP0, P1 ;  /* 0x0000000000ff7886 */ /* 0x000fe20000800000 */
[----:B------:R-:W-:Y:S01]  /*4f10*/  UMOV UR19, UR35 ;  /* 0x0000002300137c82 */ /* 0x000fe20008000000 */
[----:B------:R-:W-:Y:S02]  /*4f20*/  UMOV UR20, UR36 ;  /* 0x0000002400147c82 */ /* 0x000fe40008000000 */
        /* <DEDUP_REMOVED lines=10> */
.L_x_190:
[----:B------:R-:W-:Y:S01]  /*4fd0*/  @!P1 IADD3 R6, P0, PT, R16, 0x580, RZ ;  /* 0x0000058010069810 */ /* 0x000fe20007f1e0ff */
[----:B------:R-:W-:Y:S01]  /*4fe0*/  VOTEU.ALL UP0, P1 ;  /* 0x0000000000ff7886 */ /* 0x000fe20000800000 */
[----:B------:R-:W-:Y:S01]  /*4ff0*/  UMOV UR6, 0x0 ;  /* 0x0000000000067882 */ /* 0x000fe20000000000 */
[----:B------:R-:W-:Y:S01]  /*5000*/  UMOV UR7, 0x10000000 ;  /* 0x1000000000077882 */ /* 0x000fe20000000000 */
[----:B------:R-:W-:Y:S01]  /*5010*/  @!P1 R2UR UR5, R6 ;  /* 0x00000000060592ca */ /* 0x000fe200000e0000 */
[----:B--2---:R-:W-:Y:S01]  /*5020*/  @!P1 IMAD.X R0, RZ, RZ, R17, P0 ;  /* 0x000000ffff009224 */ /* 0x004fe200000e0611 */
[----:B------:R-:W-:Y:S01]  /*5030*/  @!UP0 UIADD3 UR10, UPT, UPT, UR34, 0xc0, URZ ;  /* 0x000000c0220a8890 */ /* 0x000fe2000fffe0ff */
[----:B------:R-:W-:Y:S01]  /*5040*/  R2UR UR18, R83 ;  /* 0x00000000531272ca */ /* 0x000fe200000e0000 */
[----:B------:R-:W-:Y:S01]  /*5050*/  @!UP0 UIADD3 UR8, UPT, UPT, UR21, 0x6400, URZ ;  /* 0x0000640015088890 */ /* 0x000fe2000fffe0ff */
[----:B------:R-:W-:Y:S01]  /*5060*/  R2UR UR16, R84 ;  /* 0x00000000541072ca */ /* 0x000fe200000e0000 */
[----:B------:R-:W-:Y:S01]  /*5070*/  @!UP0 UIADD3 UR9, UPT, UPT, UR21, 0xa8, URZ ;  /* 0x000000a815098890 */ /* 0x000fe2000fffe0ff */
[----:B------:R-:W-:Y:S01]  /*5080*/  @!P1 R2UR UR4, R0 ;  /* 0x00000000000492ca */ /* 0x000fe200000e0000 */
[----:B------:R-:W-:Y:S01]  /*5090*/  VOTEU.ALL UP0, P1 ;  /* 0x0000000000ff7886 */ /* 0x000fe20000800000 */
[----:B------:R-:W-:Y:S01]  /*50a0*/  UMOV UR11, UR35 ;  /* 0x00000023000b7c82 */ /* 0x000fe20008000000 */
[----:B------:R-:W-:Y:S01]  /*50b0*/  UMOV UR12, UR36 ;  /* 0x00000024000c7c82 */ /* 0x000fe20008000000 */
[C---:B------:R-:W-:Y:S01]  /*50c0*/  ISETP.NE.AND P0, PT, R14.reuse, 0x2, PT ;  /* 0x000000020e00780c */ /* 0x040fe20003f05270 */
[----:B------:R-:W-:Y:S01]  /*50d0*/  UPLOP3.LUT UP3, UPT, UPT, UPT, UPT, 0x80, 0x8 ;  /* 0x000000000008789c */ /* 0x000fe20003f6f070 */
[----:B------:R-:W-:Y:S01]  /*50e0*/  IMAD.U32 R8, RZ, RZ, UR5 ;  /* 0x00000005ff087e24 */ /* 0x000fe2000f8e00ff */
[----:B------:R-:W-:Y:S01]  /*50f0*/  LOP3.LUT R15, R15, 0x1, RZ, 0x3c, !PT ;  /* 0x000000010f0f7812 */ /* 0x000fe200078e3cff */
[----:B------:R-:W-:Y:S01]  /*5100*/  UMOV UR36, UR29 ;  /* 0x0000001d00247c82 */ /* 0x000fe20008000000 */
[----:B------:R-:W-:Y:S01]  /*5110*/  SEL R0, RZ, 0x1, P0 ;  /* 0x00000001ff007807 */ /* 0x000fe20000000000 */
[----:B------:R-:W-:Y:S01]  /*5120*/  UIADD3 UR20, UPT, UPT, UR13, UR18, URZ ;  /* 0x000000120d147290 */ /* 0x000fe2000fffe0ff */
[----:B------:R-:W-:Y:S01]  /*5130*/  SEL R14, R14, RZ, P0 ;  /* 0x000000ff0e0e7207 */ /* 0x000fe20000000000 */
[----:B------:R-:W-:Y:S01]  /*5140*/  UIADD3 UR16, UPT, UPT, UR14, UR16, URZ ;  /* 0x000000100e107290 */ /* 0x000fe2000fffe0ff */
[----:B------:R-:W-:Y:S01]  /*5150*/  IMAD.U32 R9, RZ, RZ, UR4 ;  /* 0x00000004ff097e24 */ /* 0x000fe2000f8e00ff */
[----:B------:R-:W-:Y:S02]  /*5160*/  @!P1 R2UR UR4, R8 ;  /* 0x00000000080492ca */ /* 0x000fe400000e0000 */
[----:B------:R-:W-:Y:S02]  /*5170*/  LOP3.LUT R13, R13, R0, RZ, 0x3c, !PT ;  /* 0x000000000d0d7212 */ /* 0x000fe400078e3cff */
[----:B------:R-:W-:Y:S11]  /*5180*/  @!P1 R2UR UR5, R9 ;  /* 0x00000000090592ca */ /* 0x000ff600000e0000 */
[----:B------:R-:W-:Y:S02]  /*5190*/  @!UPT UIADD3 URZ, UPT, UPT, URZ, URZ, URZ ;  /* 0x000000fffffff290 */ /* 0x000fe4000fffe0ff */
[----:B------:R2:W-:Y:S01]  /*51a0*/  @!UP0 UTMALDG.3D [UR8], [UR4], desc[UR6] ;  /* 0x00000608040085b4 */ /* 0x0005e20008011000 */
[----:B------:R2:W-:Y:S01]  /*51b0*/  @!P1 SYNCS.ARRIVE.TRANS64.RED.A0TR RZ, [UR21+0xa8], R7 ;  /* 0x0000a807ffff99a7 */ /* 0x0005e20008300415 */
[----:B------:R-:W-:Y:S01]  /*51c0*/  SYNCS.ARRIVE.TRANS64.RED.A1T0 RZ, [UR37], RZ ;  /* 0x000000ffffff79a7 */ /* 0x000fe20008100425 */
[----:B------:R-:W-:Y:S05]  /*51d0*/  BRA.U UP1, `(.L_x_91) ;  /* 0xfffffff101707547 */ /* 0x000fea000b83ffff */
[----:B------:R-:W-:-:S04]  /*51e0*/  SHF.L.U32 R3, R15, 0x1f, RZ ;  /* 0x0000001f0f037819 */ /* 0x000fc800000006ff */
[----:B------:R-:W3:Y:S02]  /*51f0*/  SYNCS.PHASECHK.TRANS64.TRYWAIT P0, [UR21+0xb0], R3 ;  /* 0x0000b003ff0075a7 */ /* 0x000ee40008001115 */
[----:B---3--:R-:W-:Y:S05]  /*5200*/  @!P0 BRA `(.L_x_92) ;  /* 0x0000005000508947 */ /* 0x008fea0003800000 */
.L_x_192:
[----:B------:R-:W4:Y:S02]  /*5210*/  SYNCS.PHASECHK.TRANS64.TRYWAIT P0, [UR21+0xb8], R3 ;  /* 0x0000b803ff0075a7 */ /* 0x000f240008001115 */
[----:B----4-:R-:W-:Y:S05]  /*5220*/  @!P0 BRA `(.L_x_93) ;  /* 0x0000005000608947 */ /* 0x010fea0003800000 */
.L_x_194:
[----:B------:R-:W4:Y:S02]  /*5230*/  SYNCS.PHASECHK.TRANS64.TRYWAIT P0, [UR21+0xc0], R3 ;  /* 0x0000c003ff0075a7 */ /* 0x000f240008001115 */
[----:B----4-:R-:W-:Y:S05]  /*5240*/  @!P0 BRA `(.L_x_94) ;  /* 0x0000005000708947 */ /* 0x010fea0003800000 */
.L_x_196:
[----:B---3--:R-:W-:-:S07]  /*5250*/  MOV R0, UR21 ;  /* 0x0000001500007c02 */ /* 0x008fce0008000f00 */
.L_x_95:
[----:B---3--:R-:W-:-:S04]  /*5260*/  SHF.L.U32 R3, R15, 0x1f, RZ ;  /* 0x0000001f0f037819 */ /* 0x008fc800000006ff */
[----:B------:R3:W4:Y:S03]  /*5270*/  SYNCS.PHASECHK.TRANS64.TRYWAIT P0, [R0+URZ+0xc8], R3 ;  /* 0x0000c803000075a7 */ /* 0x00072600080011ff */
[----:B----4-:R-:W-:Y:S05]  /*5280*/  @!P0 NANOSLEEP.SYNCS 0x989680 ;  /* 0x009896800000895d */ /* 0x010fea0003900000 */
[----:B------:R-:W4:Y:S02]  /*5290*/  @!P0 SYNCS.PHASECHK.TRANS64 P0, [R0+URZ+0xc8], R3 ;  /* 0x0000c803000085a7 */ /* 0x000f2400080010ff */
[----:B-12-4-:R-:W-:Y:S05]  /*52a0*/  @P0 EXIT ;  /* 0x000000000000094d */ /* 0x016fea0003800000 */
[----:B------:R-:W-:Y:S05]  /*52b0*/  BRA `(.L_x_95) ;  /* 0xfffffffc00e87947 */ /* 0x000fea000383ffff */
.L_x_80:
[----:B------:R-:W-:-:S06]  /*52c0*/  UISETP.GE.AND UP0, UPT, UR17, 0x4, UPT ;  /* 0x000000041100788c */ /* 0x000fcc000bf06270 */
[----:B------:R-:W-:-:S13]  /*52d0*/  PLOP3.LUT P0, PT, PT, PT, UP0, 0x80, 0x8 ;  /* 0x000000000008781c */ /* 0x000fda0003f0f008 */
[----:B------:R-:W-:Y:S05]  /*52e0*/  @!P0 EXIT ;  /* 0x000000000000894d */ /* 0x000fea0003800000 */
[----:B------:R-:W1:Y:S08]  /*52f0*/  S2UR UR4, SR_CgaCtaId ;  /* 0x00000000000479c3 */ /* 0x000e700000008800 */
[----:B------:R-:W-:Y:S01]  /*5300*/  BAR.SYNC.DEFER_BLOCKING 0x6, 0xa0 ;  /* 0x0182800000007b1d */ /* 0x000fe20000010000 */
[C---:B------:R-:W-:Y:S01]  /*5310*/  IMAD.SHL.U32 R5, R94.reuse, 0x40, RZ ;  /* 0x000000405e057824 */ /* 0x040fe200078e00ff */
[----:B------:R-:W-:Y:S01]  /*5320*/  SHF.R.U32.HI R3, RZ, 0x1, R94 ;  /* 0x00000001ff037819 */ /* 0x000fe2000001165e */
[C---:B------:R-:W-:Y:S01]  /*5330*/  IMAD.U32 R37, R94.reuse, 0x10000, RZ ;  /* 0x000100005e257824 */ /* 0x040fe200078e00ff */
[C---:B------:R-:W-:Y:S01]  /*5340*/  R2P PR, R94.reuse, 0x6 ;  /* 0x000000065e007804 */ /* 0x040fe20000000000 */
[----:B------:R-:W-:Y:S01]  /*5350*/  IMAD.SHL.U32 R80, R94, 0x20, RZ ;  /* 0x000000205e507824 */ /* 0x000fe200078e00ff */
[----:B------:R-:W-:-:S02]  /*5360*/  UMOV UR44, 0x400 ;  /* 0x00000400002c7882 */ /* 0x000fc40000000000 */
[----:B------:R-:W2:Y:S01]  /*5370*/  LDC.64 R78, c[0x0][0x8b0] ;  /* 0x00022c00ff4e7b82 */ /* 0x000ea20000000a00 */
[C---:B------:R-:W-:Y:S01]  /*5380*/  LOP3.LUT R2, R5.reuse, 0x1c0, RZ, 0xc0, !PT ;  /* 0x000001c005027812 */ /* 0x040fe200078ec0ff */
[----:B------:R-:W-:Y:S01]  /*5390*/  IMAD.MOV.U32 R92, RZ, RZ, 0x20 ;  /* 0x00000020ff5c7424 */ /* 0x000fe200078e00ff */
[----:B------:R-:W-:Y:S01]  /*53a0*/  LOP3.LUT R5, R5, 0x200, RZ, 0xc0, !PT ;  /* 0x0000020005057812 */ /* 0x000fe200078ec0ff */
[----:B------:R-:W-:Y:S01]  /*53b0*/  IMAD.MOV.U32 R91, RZ, RZ, 0x1 ;  /* 0x00000001ff5b7424 */ /* 0x000fe200078e00ff */
[----:B------:R-:W-:Y:S01]  /*53c0*/  LOP3.LUT R3, R2, 0x8, R3, 0xf8, !PT ;  /* 0x0000000802037812 */ /* 0x000fe200078ef803 */
[----:B------:R-:W-:Y:S01]  /*53d0*/  IMAD.SHL.U32 R2, R94, 0x8, RZ ;  /* 0x000000085e027824 */ /* 0x000fe200078e00ff */
[----:B------:R-:W-:Y:S01]  /*53e0*/  LOP3.LUT R37, R37, 0x600000, RZ, 0xc0, !PT ;  /* 0x0060000025257812 */ /* 0x000fe200078ec0ff */
[----:B------:R-:W3:Y:S01]  /*53f0*/  LDC.64 R76, c[0x0][0x8a8] ;  /* 0x00022a00ff4c7b82 */ /* 0x000ee20000000a00 */
[----:B------:R-:W-:Y:S01]  /*5400*/  LOP3.LUT R80, R5, 0xc00, R80, 0xf8, !PT ;  /* 0x00000c0005507812 */ /* 0x000fe200078ef850 */
[----:B------:R-:W-:Y:S01]  /*5410*/  IMAD.MOV.U32 R36, RZ, RZ, RZ ;  /* 0x000000ffff247224 */ /* 0x000fe200078e00ff */
[----:B------:R-:W-:Y:S01]  /*5420*/  LOP3.LUT R3, R3, 0x38, R2, 0x78, !PT ;  /* 0x0000003803037812 */ /* 0x000fe200078e7802 */
[----:B------:R-:W-:Y:S01]  /*5430*/  IMAD.MOV.U32 R90, RZ, RZ, RZ ;  /* 0x000000ffff5a7224 */ /* 0x000fe200078e00ff */
[----:B------:R-:W-:-:S02]  /*5440*/  SEL R93, R92, 0xffffffe0, !P2 ;  /* 0xffffffe05c5d7807 */ /* 0x000fc40005000000 */
[----:B------:R-:W-:Y:S02]  /*5450*/  CS2R R88, SRZ ;  /* 0x0000000000587805 */ /* 0x000fe4000001ff00 */
[----:B------:R-:W-:Y:S01]  /*5460*/  LOP3.LUT R80, R80, R3, RZ, 0xfc, !PT ;  /* 0x0000000350507212 */ /* 0x000fe200078efcff */
[----:B-1----:R-:W-:Y:S01]  /*5470*/  ULEA UR44, UR4, UR44, 0x18 ;  /* 0x0000002c042c7291 */ /* 0x002fe2000f8ec0ff */
[----:B------:R-:W-:Y:S01]  /*5480*/  LOP3.LUT R94, R94, 0x60, RZ, 0xc0, !PT ;  /* 0x000000605e5e7812 */ /* 0x000fe200078ec0ff */
[----:B------:R-:W1:Y:S01]  /*5490*/  LDCU UR59, c[0x0][0x370] ;  /* 0x00006e00ff3b77ac */ /* 0x000e620008000800 */
[----:B------:R-:W-:Y:S01]  /*54a0*/  SEL R92, R92, 0xffffffe0, !P1 ;  /* 0xffffffe05c5c7807 */ /* 0x000fe20004800000 */
[----:B------:R-:W-:Y:S01]  /*54b0*/  UIADD3 UR4, UPT, UPT, UR44, 0x400, URZ ;  /* 0x000004002c047890 */ /* 0x000fe2000fffe0ff */
[----:B------:R-:W4:Y:S04]  /*54c0*/  LDCU UR43, c[0x0][0xb0c] ;  /* 0x00016180ff2b77ac */ /* 0x000f280008000800 */
[----:B------:R-:W1:Y:S01]  /*54d0*/  LDS R0, [UR44+0x190] ;  /* 0x0001902cff007984 */ /* 0x000e620008000800 */
[----:B------:R-:W-:Y:S01]  /*54e0*/  IMAD.U32 R86, RZ, RZ, UR4 ;  /* 0x00000004ff567e24 */ /* 0x000fe2000f8e00ff */
[----:B------:R-:W1:Y:S01]  /*54f0*/  LDCU UR39, c[0x0][0xb30] ;  /* 0x00016600ff2777ac */ /* 0x000e620008000800 */
[----:B------:R-:W1:Y:S01]  /*5500*/  LDCU.64 UR56, c[0x0][0x888] ;  /* 0x00011100ff3877ac */ /* 0x000e620008000a00 */
[----:B------:R-:W1:Y:S01]  /*5510*/  LDCU.64 UR40, c[0x0][0xb28] ;  /* 0x00016500ff2877ac */ /* 0x000e620008000a00 */
[----:B------:R-:W1:Y:S01]  /*5520*/  LDCU.64 UR62, c[0x0][0x890] ;  /* 0x00011200ff3e77ac */ /* 0x000e620008000a00 */
[----:B------:R-:W1:Y:S01]  /*5530*/  LDCU.128 UR52, c[0x0][0xb10] ;  /* 0x00016200ff3477ac */ /* 0x000e620008000c00 */
[----:B------:R-:W1:Y:S01]  /*5540*/  LDCU UR58, c[0x0][0x374] ;  /* 0x00006e80ff3a77ac */ /* 0x000e620008000800 */
[----:B------:R-:W-:Y:S01]  /*5550*/  UMOV UR47, URZ ;  /* 0x000000ff002f7c82 */ /* 0x000fe20008000000 */
[----:B------:R-:W-:Y:S01]  /*5560*/  UMOV UR46, URZ ;  /* 0x000000ff002e7c82 */ /* 0x000fe20008000000 */
[----:B-1234-:R-:W-:-:S07]  /*5570*/  IMAD.IADD R37, R0, 0x1, R37 ;  /* 0x0000000100257824 */ /* 0x01efce00078e0225 */
.L_x_139:
[C---:B------:R-:W-:Y:S02]  /*5580*/  LEA R3, R88.reuse, UR44, 0x3 ;  /* 0x0000002c58037c11 */ /* 0x040fe4000f8e18ff */
[----:B------:R-:W-:Y:S02]  /*5590*/  SHF.L.U32 R0, R89, 0x1f, RZ ;  /* 0x0000001f59007819 */ /* 0x000fe400000006ff */
[----:B------:R-:W-:Y:S02]  /*55a0*/  LEA R5, R88, UR44, 0x4 ;  /* 0x0000002c58057c11 */ /* 0x000fe4000f8e20ff */
[----:B-1----:R-:W1:Y:S02]  /*55b0*/  SYNCS.PHASECHK.TRANS64.TRYWAIT P0, [R3+URZ+0xe0], R0 ;  /* 0x0000e000030075a7 */ /* 0x002e6400080011ff */
[----:B-1----:R-:W-:Y:S05]  /*55c0*/  @!P0 BRA `(.L_x_96) ;  /* 0x0000004c00a88947 */ /* 0x002fea0003800000 */
.L_x_197:
        /* <DEDUP_REMOVED lines=11> */
[----:B------:R-:W-:Y:S01]  /*5680*/  PLOP3.LUT P0, PT, PT, PT, UP1, 0x80, 0x8 ;  /* 0x000000000008781c */ /* 0x000fe20003f0f018 */
[----:B------:R-:W-:Y:S11]  /*5690*/  UP2UR UR61, UPR, URZ, 0x2 ;  /* 0x00000002ff3d7883 */ /* 0x000ff60008000000 */
[----:B------:R-:W-:Y:S01]  /*56a0*/  @!UPT UIADD3 URZ, UPT, UPT, URZ, URZ, URZ ;  /* 0x000000fffffff290 */ /* 0x000fe2000fffe0ff */
[----:B-1----:R-:W-:Y:S02]  /*56b0*/  @P0 SHF.R.U32.HI R0, RZ, 0x10, R5 ;  /* 0x00000010ff000819 */ /* 0x002fe40000011605 */
        /* <DEDUP_REMOVED lines=12> */
[----:B------:R-:W2:Y:S01]  /*5780*/  LDCU UR12, c[0x0][0xb20] ;  /* 0x00016400ff0c77ac */ /* 0x000ea20008000800 */
[----:B------:R-:W-:Y:S02]  /*5790*/  UIMAD.WIDE.U32 UR4, UR58, UR55, URZ ;  /* 0x000000373a0472a5 */ /* 0x000fe4000f8e00ff */
[----:B------:R-:W-:Y:S02]  /*57a0*/  UIMAD.WIDE.U32 UR6, UR59, UR52, URZ ;  /* 0x000000343b0672a5 */ /* 0x000fe4000f8e00ff */
[----:B------:R-:W-:Y:S02]  /*57b0*/  UISETP.NE.AND UP0, UPT, UR54, 0x1, UPT ;  /* 0x000000013600788c */ /* 0x000fe4000bf05270 */
[----:B------:R-:W-:Y:S02]  /*57c0*/  UIMAD.WIDE.U32 UR8, UR37, UR55, URZ ;  /* 0x00000037250872a5 */ /* 0x000fe4000f8e00ff */
[----:B------:R-:W-:Y:S02]  /*57d0*/  UIMAD.WIDE.U32 UR10, UR38, UR52, URZ ;  /* 0x00000034260a72a5 */ /* 0x000fe4000f8e00ff */
[----:B------:R-:W-:Y:S02]  /*57e0*/  UISETP.NE.AND UP1, UPT, UR43, 0x1, UPT ;  /* 0x000000012b00788c */ /* 0x000fe4000bf25270 */
[----:B------:R-:W-:Y:S01]  /*57f0*/  UISETP.NE.AND UP2, UPT, UR42, 0x1, UPT ;  /* 0x000000012a00788c */ /* 0x000fe2000bf45270 */
[----:B------:R-:W-:Y:S02]  /*5800*/  UMOV UR4, UR5 ;  /* 0x0000000500047c82 */ /* 0x000fe40008000000 */
[----:B--2---:R-:W-:Y:S03]  /*5810*/  USHF.R.U32.HI UR5, URZ, UR12, UR4 ;  /* 0x0000000cff057299 */ /* 0x004fe60008011604 */
[----:B------:R-:W-:Y:S02]  /*5820*/  UMOV UR4, UR7 ;  /* 0x0000000700047c82 */ /* 0x000fe40008000000 */
[----:B------:R-:W-:Y:S02]  /*5830*/  USHF.R.U32.HI UR7, URZ, UR53, UR4 ;  /* 0x00000035ff077299 */ /* 0x000fe40008011604 */
[----:B------:R-:W-:Y:S02]  /*5840*/  USEL UR4, UR58, UR5, !UP0 ;  /* 0x000000053a047287 */ /* 0x000fe4000c000000 */
[----:B------:R-:W-:Y:S01]  /*5850*/  USEL UR7, UR59, UR7, !UP1 ;  /* 0x000000073b077287 */ /* 0x000fe2000c800000 */
[----:B------:R-:W-:Y:S01]  /*5860*/  UMOV UR5, UR9 ;  /* 0x0000000900057c82 */ /* 0x000fe20008000000 */
[----:B------:R-:W-:Y:S02]  /*5870*/  UIMAD.WIDE.U32 UR8, UR4, UR40, URZ ;  /* 0x00000028040872a5 */ /* 0x000fe4000f8e00ff */
[----:B------:R-:W-:Y:S03]  /*5880*/  USHF.R.U32.HI UR6, URZ, UR12, UR5 ;  /* 0x0000000cff067299 */ /* 0x000fe60008011605 */
[----:B------:R-:W-:Y:S01]  /*5890*/  UMOV UR5, UR11 ;  /* 0x0000000b00057c82 */ /* 0x000fe20008000000 */
[----:B------:R-:W-:Y:S02]  /*58a0*/  UIMAD.WIDE.U32 UR10, UR7, UR40, URZ ;  /* 0x00000028070a72a5 */ /* 0x000fe4000f8e00ff */
[----:B------:R-:W-:Y:S02]  /*58b0*/  USHF.R.U32.HI UR12, URZ, UR53, UR5 ;  /* 0x00000035ff0c7299 */ /* 0x000fe40008011605 */
[----:B------:R-:W-:Y:S01]  /*58c0*/  USEL UR6, UR37, UR6, !UP0 ;  /* 0x0000000625067287 */ /* 0x000fe2000c000000 */
[----:B------:R-:W-:Y:S02]  /*58d0*/  UMOV UR5, UR9 ;  /* 0x0000000900057c82 */ /* 0x000fe40008000000 */
[----:B------:R-:W-:Y:S01]  /*58e0*/  UMOV UR10, UR11 ;  /* 0x0000000b000a7c82 */ /* 0x000fe20008000000 */
[----:B------:R-:W-:Y:S02]  /*58f0*/  @UP2 USHF.R.U32.HI UR4, URZ, UR41, UR5 ;  /* 0x00000029ff042299 */ /* 0x000fe40008011605 */
[----:B------:R-:W-:Y:S02]  /*5900*/  @UP2 USHF.R.U32.HI UR7, URZ, UR41, UR10 ;  /* 0x00000029ff072299 */ /* 0x000fe4000801160a */
[----:B------:R-:W-:Y:S02]  /*5910*/  UIMAD UR4, UR42, UR4, URZ ;  /* 0x000000042a0472a4 */ /* 0x000fe4000f8e02ff */
        /* <DEDUP_REMOVED lines=8> */
[----:B------:R-:W-:Y:S02]  /*59a0*/  USEL UR11, UR6, UR4, !UP2 ;  /* 0x00000004060b7287 */ /* 0x000fe4000d000000 */
[----:B------:R-:W-:Y:S02]  /*59b0*/  UIADD3 UR8, UPT, UPT, -UR5, URZ, URZ ;  /* 0x000000ff05087290 */ /* 0x000fe4000fffe1ff */
[----:B------:R-:W-:Y:S01]  /*59c0*/  UIADD3 UR10, UPT, UPT, -UR11, URZ, URZ ;  /* 0x000000ff0b0a7290 */ /* 0x000fe2000fffe1ff */
[----:B------:R-:W-:Y:S01]  /*59d0*/  @!UP0 UMOV UR4, UR9 ;  /* 0x0000000900048c82 */ /* 0x000fe20008000000 */
[----:B------:R-:W-:Y:S02]  /*59e0*/  UIADD3 UR9, UPT, UPT, -UR6, URZ, URZ ;  /* 0x000000ff06097290 */ /* 0x000fe4000fffe1ff */
[----:B------:R-:W-:Y:S02]  /*59f0*/  @!UP0 USHF.R.U32.HI UR4, URZ, UR41, UR4 ;  /* 0x00000029ff048299 */ /* 0x000fe40008011604 */
[----:B------:R-:W-:Y:S02]  /*5a00*/  UIMAD UR10, UR42, UR10, UR6 ;  /* 0x0000000a2a0a72a4 */ /* 0x000fe4000f8e0206 */
[----:B------:R-:W-:Y:S04]  /*5a10*/  @!UP0 USEL UR4, UR5, UR4, !UP2 ;  /* 0x0000000405048287 */ /* 0x000fe8000d000000 */
[----:B------:R-:W-:Y:S02]  /*5a20*/  @!UP0 UIMAD UR10, UR7, UR10, UR4 ;  /* 0x0000000a070a82a4 */ /* 0x000fe4000f8e0204 */
[----:B------:R-:W-:Y:S02]  /*5a30*/  @!UP0 UIADD3 UR11, UPT, UPT, UR11, -UR4, URZ ;  /* 0x800000040b0b8290 */ /* 0x000fe4000fffe0ff */
[----:B------:R-:W-:Y:S02]  /*5a40*/  UIMAD UR7, UR43, UR8, UR38 ;  /* 0x000000082b0772a4 */ /* 0x000fe4000f8e0226 */
[----:B------:R-:W-:Y:S02]  /*5a50*/  @!UP0 UIMAD UR6, UR11, UR42, UR5 ;  /* 0x0000002a0b0682a4 */ /* 0x000fe4000f8e0205 */
[----:B------:R-:W-:Y:S01]  /*5a60*/  UIMAD UR4, UR54, UR9, UR37 ;  /* 0x00000009360472a4 */ /* 0x000fe2000f8e0225 */
[----:B------:R-:W-:Y:S02]  /*5a70*/  @!UP0 UMOV UR5, UR10 ;  /* 0x0000000a00058c82 */ /* 0x000fe40008000000 */
[----:B------:R-:W-:Y:S02]  /*5a80*/  UIMAD UR38, UR5, UR43, UR7 ;  /* 0x0000002b052672a4 */ /* 0x000fe4000f8e0207 */
[----:B------:R-:W-:Y:S11]  /*5a90*/  UIMAD UR37, UR6, UR54, UR4 ;  /* 0x00000036062572a4 */ /* 0x000ff6000f8e0204 */
[----:B------:R-:W-:Y:S01]  /*5aa0*/  @!UPT UIADD3 URZ, UPT, UPT, URZ, URZ, URZ ;  /* 0x000000fffffff290 */ /* 0x000fe2000fffe0ff */
.L_x_97:
[----:B------:R-:W-:Y:S01]  /*5ab0*/  UISETP.NE.AND UP0, UPT, UR39, 0x1, UPT ;  /* 0x000000012700788c */ /* 0x000fe2000bf05270 */
[----:B------:R-:W-:Y:S01]  /*5ac0*/  LOP3.LUT P0, RZ, R86, 0x3f0, RZ, 0xc0, !PT ;  /* 0x000003f056ff7812 */ /* 0x000fe2000780c0ff */
[----:B------:R-:W-:Y:S01]  /*5ad0*/  USHF.L.U32 UR50, UR16, 0x6, URZ ;  /* 0x0000000610327899 */ /* 0x000fe200080006ff */
[----:B------:R-:W-:Y:S01]  /*5ae0*/  BSSY.RECONVERGENT B6, `(.L_x_98) ;  /* 0x0000034000067945 */ /* 0x000fe20003800200 */
[----:B------:R-:W-:Y:S01]  /*5af0*/  USHF.L.U32 UR49, UR20, 0x8, URZ ;  /* 0x0000000814317899 */ /* 0x000fe200080006ff */
[----:B------:R-:W-:Y:S06]  /*5b00*/  IADD3 R88, PT, PT, R88, 0x1, RZ ;  /* 0x0000000158587810 */ /* 0x000fec0007ffe0ff */
[----:B------:R-:W2:Y:S01]  /*5b10*/  @!UP0 LDCU.128 UR12, c[0x0][0xb10] ;  /* 0x00016200ff0c87ac */ /* 0x000ea20008000c00 */
[----:B------:R-:W3:Y:S01]  /*5b20*/  @!UP0 LDCU UR5, c[0x0][0xb0c] ;  /* 0x00016180ff0587ac */ /* 0x000ee20008000800 */
[----:B------:R-:W4:Y:S01]  /*5b30*/  @!UP0 LDCU UR10, c[0x0][0xb20] ;  /* 0x00016400ff0a87ac */ /* 0x000f220008000800 */
[----:B--2---:R-:W-:Y:S02]  /*5b40*/  UIMAD.WIDE.U32 UR8, UR38, UR12, URZ ;  /* 0x0000000c260872a5 */ /* 0x004fe4000f8e00ff */
[----:B------:R-:W-:Y:S02]  /*5b50*/  UIMAD.WIDE.U32 UR6, UR37, UR15, URZ ;  /* 0x0000000f250672a5 */ /* 0x000fe4000f8e00ff */
[----:B------:R-:W-:Y:S03]  /*5b60*/  @!UP0 UISETP.NE.AND UP1, UPT, UR14, 0x1, UPT ;  /* 0x000000010e00888c */ /* 0x000fe6000bf25270 */
[----:B------:R-:W-:Y:S01]  /*5b70*/  @!UP0 UMOV UR4, UR9 ;  /* 0x0000000900048c82 */ /* 0x000fe20008000000 */
[----:B---3--:R-:W-:Y:S02]  /*5b80*/  @!UP0 UISETP.NE.AND UP2, UPT, UR5, 0x1, UPT ;  /* 0x000000010500888c */ /* 0x008fe4000bf45270 */
[----:B------:R-:W-:Y:S01]  /*5b90*/  @!UP0 USHF.R.U32.HI UR4, URZ, UR13, UR4 ;  /* 0x0000000dff048299 */ /* 0x000fe20008011604 */
[----:B------:R-:W-:Y:S02]  /*5ba0*/  @!UP0 UMOV UR6, UR7 ;  /* 0x0000000700068c82 */ /* 0x000fe40008000000 */
[----:B----4-:R-:W-:Y:S02]  /*5bb0*/  @!UP0 USHF.R.U32.HI UR6, URZ, UR10, UR6 ;  /* 0x0000000aff068299 */ /* 0x010fe40008011606 */
[----:B------:R-:W-:Y:S02]  /*5bc0*/  @!UP0 USEL UR7, UR38, UR4, !UP2 ;  /* 0x0000000426078287 */ /* 0x000fe4000d000000 */
[----:B------:R-:W-:Y:S04]  /*5bd0*/  @!UP0 USEL UR6, UR37, UR6, !UP1 ;  /* 0x0000000625068287 */ /* 0x000fe8000c800000 */
[----:B------:R-:W-:Y:S02]  /*5be0*/  @!UP0 UIADD3 UR4, UPT, UPT, -UR7, UR6, URZ ;  /* 0x0000000607048290 */ /* 0x000fe4000fffe1ff */
[----:B------:R-:W-:Y:S02]  /*5bf0*/  @!UP0 UIADD3 UR6, UPT, UPT, UR7, -UR6, URZ ;  /* 0x8000000607068290 */ /* 0x000fe4000fffe0ff */
[----:B------:R-:W-:Y:S02]  /*5c00*/  @!UP0 UIMAD UR38, UR4, UR5, UR38 ;  /* 0x00000005042682a4 */ /* 0x000fe4000f8e0226 */
[----:B------:R-:W-:Y:S01]  /*5c10*/  @!UP0 UIMAD UR37, UR6, UR14, UR37 ;  /* 0x0000000e062582a4 */ /* 0x000fe2000f8e0225 */
[----:B------:R-:W-:Y:S11]  /*5c20*/  @!P0 BRA `(.L_x_99) ;  /* 0x00000000007c8947 */ /* 0x000ff60003800000 */
[----:B------:R-:W2:Y:S01]  /*5c30*/  LDCU.64 UR8, c[0x4][0x80] ;  /* 0x01001000ff0877ac */ /* 0x000ea20008000a00 */
[----:B------:R-:W-:Y:S01]  /*5c40*/  MOV R2, 0x0 ;  /* 0x0000000000027802 */ /* 0x000fe20000000f00 */
[----:B------:R-:W-:Y:S02]  /*5c50*/  HFMA2 R12, -RZ, RZ, 0, 5.9604644775390625e-08 ;  /* 0x00000001ff0c7431 */ /* 0x000fe400000001ff */
[----:B------:R-:W-:Y:S01]  /*5c60*/  IMAD.MOV.U32 R8, RZ, RZ, 0x70 ;  /* 0x00000070ff087424 */ /* 0x000fe200078e00ff */
[----:B------:R3:W4:Y:S01]  /*5c70*/  LDC.64 R14, c[0x4][R2] ;  /* 0x01000000020e7b82 */ /* 0x0007220000000a00 */
[----:B------:R-:W1:Y:S01]  /*5c80*/  LDCU.64 UR6, c[0x4][0x88] ;  /* 0x01001100ff0677ac */ /* 0x000e620008000a00 */
[----:B------:R-:W-:Y:S01]  /*5c90*/  IMAD.MOV.U32 R13, RZ, RZ, RZ ;  /* 0x000000ffff0d7224 */ /* 0x000fe200078e00ff */
[----:B------:R-:W1:Y:S01]  /*5ca0*/  LDCU.64 UR4, c[0x4][0x8] ;  /* 0x01000100ff0477ac */ /* 0x000e620008000a00 */
[----:B--2---:R-:W-:Y:S01]  /*5cb0*/  MOV R5, UR9 ;  /* 0x0000000900057c02 */ /* 0x004fe20008000f00 */
[----:B------:R-:W-:Y:S01]  /*5cc0*/  IMAD.U32 R4, RZ, RZ, UR8 ;  /* 0x00000008ff047e24 */ /* 0x000fe2000f8e00ff */
[----:B-1----:R-:W-:Y:S01]  /*5cd0*/  MOV R7, UR7 ;  /* 0x0000000700077c02 */ /* 0x002fe20008000f00 */
[----:B------:R-:W-:Y:S01]  /*5ce0*/  IMAD.U32 R6, RZ, RZ, UR6 ;  /* 0x00000006ff067e24 */ /* 0x000fe2000f8e00ff */
[----:B------:R-:W-:Y:S01]  /*5cf0*/  MOV R11, UR5 ;  /* 0x00000005000b7c02 */ /* 0x000fe20008000f00 */
[----:B------:R-:W-:Y:S02]  /*5d00*/  IMAD.U32 R10, RZ, RZ, UR4 ;  /* 0x00000004ff0a7e24 */ /* 0x000fe4000f8e00ff */
[----:B------:R-:W-:Y:S07]  /*5d10*/  LEPC R20, `(.L_x_100) ;  /* 0x000000001014794e */ /* 0x000fee0000000000 */
[----:B---345:R-:W-:Y:S05]  /*5d20*/  CALL.ABS.NOINC R14 ;  /* 0x000000000e007343 */ /* 0x038fea0003c00000 */
.L_x_100:
[----:B------:R-:W1:Y:S01]  /*5d30*/  LDCU.64 UR8, c[0x4][0x80] ;  /* 0x01001000ff0877ac */ /* 0x000e620008000a00 */
[----:B------:R-:W2:Y:S01]  /*5d40*/  LDC.64 R2, c[0x4][R2] ;  /* 0x0100000002027b82 */ /* 0x000ea20000000a00 */
[----:B------:R-:W-:Y:S02]  /*5d50*/  HFMA2 R12, -RZ, RZ, 0, 5.9604644775390625e-08 ;  /* 0x00000001ff0c7431 */ /* 0x000fe400000001ff */
[----:B------:R-:W-:Y:S02]  /*5d60*/  IMAD.MOV.U32 R8, RZ, RZ, 0x70 ;  /* 0x00000070ff087424 */ /* 0x000fe400078e00ff */
[----:B------:R-:W-:Y:S01]  /*5d70*/  IMAD.MOV.U32 R13, RZ, RZ, RZ ;  /* 0x000000ffff0d7224 */ /* 0x000fe200078e00ff */
[----:B------:R-:W3:Y:S01]  /*5d80*/  LDCU.64 UR6, c[0x4][0x88] ;  /* 0x01001100ff0677ac */ /* 0x000ee20008000a00 */
[----:B------:R-:W4:Y:S01]  /*5d90*/  LDCU.64 UR4, c[0x4][0x8] ;  /* 0x01000100ff0477ac */ /* 0x000f220008000a00 */
[----:B-1----:R-:W-:Y:S02]  /*5da0*/  MOV R4, UR8 ;  /* 0x0000000800047c02 */ /* 0x002fe40008000f00 */
[----:B------:R-:W-:Y:S02]  /*5db0*/  MOV R5, UR9 ;  /* 0x0000000900057c02 */ /* 0x000fe40008000f00 */
[----:B---3--:R-:W-:Y:S01]  /*5dc0*/  MOV R7, UR7 ;  /* 0x0000000700077c02 */ /* 0x008fe20008000f00 */
[----:B------:R-:W-:Y:S01]  /*5dd0*/  IMAD.U32 R6, RZ, RZ, UR6 ;  /* 0x00000006ff067e24 */ /* 0x000fe2000f8e00ff */
[----:B----4-:R-:W-:Y:S01]  /*5de0*/  MOV R11, UR5 ;  /* 0x00000005000b7c02 */ /* 0x010fe20008000f00 */
[----:B------:R-:W-:Y:S02]  /*5df0*/  IMAD.U32 R10, RZ, RZ, UR4 ;  /* 0x00000004ff0a7e24 */ /* 0x000fe4000f8e00ff */
[----:B------:R-:W-:Y:S07]  /*5e00*/  LEPC R20, `(.L_x_99) ;  /* 0x000000001014794e */ /* 0x000fee0000000000 */
[----:B--2---:R-:W-:Y:S05]  /*5e10*/  CALL.ABS.NOINC R2 ;  /* 0x0000000002007343 */ /* 0x004fea0003c00000 */
.L_x_99:
[----:B------:R-:W-:Y:S05]  /*5e20*/  BSYNC.RECONVERGENT B6 ;  /* 0x0000000000067941 */ /* 0x000fea0003800200 */
.L_x_98:
[----:B------:R-:W-:Y:S01]  /*5e30*/  R2UR UR4, R85 ;  /* 0x00000000550472ca */ /* 0x000fe200000e0000 */
[----:B------:R-:W-:Y:S01]  /*5e40*/  UISETP.NE.U32.AND UP0, UPT, UR62, URZ, UPT ;  /* 0x000000ff3e00728c */ /* 0x000fe2000bf05070 */
[----:B------:R-:W-:Y:S02]  /*5e50*/  ISETP.NE.U32.AND P4, PT, R78, RZ, PT ;  /* 0x000000ff4e00720c */ /* 0x000fe40003f85070 */
[----:B------:R-:W-:Y:S01]  /*5e60*/  ISETP.NE.U32.AND P2, PT, RZ, UR56, PT ;  /* 0x00000038ff007c0c */ /* 0x000fe2000bf45070 */
[----:B------:R-:W-:Y:S01]  /*5e70*/  UISETP.NE.AND.EX UP1, UPT, UR63, URZ, UPT, UP0 ;  /* 0x000000ff3f00728c */ /* 0x000fe2000bf25300 */
[----:B------:R-:W-:Y:S01]  /*5e80*/  ISETP.NE.AND.EX P4, PT, R79, RZ, PT, P4 ;  /* 0x000000ff4f00720c */ /* 0x000fe20003f85340 */
[----:B------:R-:W-:Y:S01]  /*5e90*/  UPLOP3.LUT UP0, UPT, UPT, UPT, UPT, 0x40, 0x4 ;  /* 0x000000000004789c */ /* 0x000fe20003f0e870 */
[----:B------:R-:W-:Y:S05]  /*5ea0*/  ISETP.NE.AND.EX P2, PT, RZ, UR57, PT, P2 ;  /* 0x00000039ff007c0c */ /* 0x000fea000bf45320 */
[----:B------:R-:W-:Y:S06]  /*5eb0*/  UISETP.NE.AND UP2, UPT, UR4, URZ, UPT ;  /* 0x000000ff0400728c */ /* 0x000fec000bf45270 */
[----:B------:R-:W-:Y:S05]  /*5ec0*/  PLOP3.LUT P1, PT, PT, PT, UP2, 0x80, 0x8 ;  /* 0x000000000008781c */ /* 0x000fea0003f2f028 */
[----:B------:R-:W-:Y:S06]  /*5ed0*/  @UP2 UPLOP3.LUT UP0, UPT, UPT, UPT, UP1, 0x80, 0x8 ;  /* 0x000000000008289c */ /* 0x000fec0003f0f010 */
[----:B------:R-:W-:Y:S01]  /*5ee0*/  PLOP3.LUT P0, PT, PT, PT, UP0, 0x80, 0x8 ;  /* 0x000000000008781c */ /* 0x000fe20003f0f008 */
[----:B------:R-:W-:Y:S01]  /*5ef0*/  @!UPT UIADD3 URZ, UPT, UPT, URZ, URZ, URZ ;  /* 0x000000fffffff290 */ /* 0x000fe2000fffe0ff */
[----:B------:R-:W-:Y:S11]  /*5f00*/  BRA.U !UP1, `(.L_x_101) ;  /* 0x00000001093c7547 */ /* 0x000ff6000b800000 */
[----:B------:R-:W-:Y:S01]  /*5f10*/  UISETP.NE.U32.AND UP0, UPT, UR56, URZ, UPT ;  /* 0x000000ff3800728c */ /* 0x000fe2000bf05070 */
[----:B-1----:R-:W-:Y:S01]  /*5f20*/  HFMA2 R0, -RZ, RZ, 0, 5.9604644775390625e-08 ;  /* 0x00000001ff007431 */ /* 0x002fe200000001ff */
[----:B------:R-:W1:Y:S01]  /*5f30*/  LDCU.64 UR8, c[0x0][0x358] ;  /* 0x00006b00ff0877ac */ /* 0x000e620008000a00 */
[----:B------:R-:W-:Y:S01]  /*5f40*/  IMAD.MOV.U32 R81, RZ, RZ, 0x1 ;  /* 0x00000001ff517424 */ /* 0x000fe200078e00ff */
[----:B------:R-:W-:Y:S06]  /*5f50*/  UISETP.NE.AND.EX UP0, UPT, UR57, URZ, UPT, UP0 ;  /* 0x000000ff3900728c */ /* 0x000fec000bf05300 */
[----:B------:R-:W-:Y:S05]  /*5f60*/  PLOP3.LUT P3, PT, PT, PT, UP0, 0x80, 0x8 ;  /* 0x000000000008781c */ /* 0x000fea0003f6f008 */
[----:B------:R-:W2:Y:S01]  /*5f70*/  @UP0 LDCU.64 UR4, c[0x0][0x888] ;  /* 0x00011100ff0407ac */ /* 0x000ea20008000a00 */
[----:B------:R-:W-:Y:S07]  /*5f80*/  @UP0 UIMAD UR6, UR36, UR62, URZ ;  /* 0x0000003e240602a4 */ /* 0x000fee000f8e02ff */
[----:B------:R-:W-:Y:S01]  /*5f90*/  @!P3 PRMT R81, R0, 0x7610, R81 ;  /* 0x000076100051b816 */ /* 0x000fe20000000051 */
[----:B--2---:R-:W-:Y:S06]  /*5fa0*/  @UP0 UIMAD.WIDE UR4, UR6, 0x4, UR4 ;  /* 0x00000004060408a5 */ /* 0x004fec000f8e0204 */
[----:B------:R-:W-:Y:S01]  /*5fb0*/  IMAD.U32 R2, RZ, RZ, UR4 ;  /* 0x00000004ff027e24 */ /* 0x000fe2000f8e00ff */
[----:B------:R-:W-:Y:S04]  /*5fc0*/  MOV R3, UR5 ;  /* 0x0000000500037c02 */ /* 0x000fe80008000f00 */
[----:B------:R-:W2:Y:S01]  /*5fd0*/  @!UP0 LDCU UR4, c[0x0][0x880] ;  /* 0x00011000ff0487ac */ /* 0x000ea20008000800 */
[----:B-1---5:R3:W5:Y:S02]  /*5fe0*/  @P3 LDG.E R41, desc[UR8][R2.64] ;  /* 0x0000000802293981 */ /* 0x022764000c1e1900 */
[----:B--23--:R-:W-:Y:S02]  /*5ff0*/  @!P3 IMAD.U32 R41, RZ, RZ, UR4 ;  /* 0x00000004ff29be24 */ /* 0x00cfe4000f8e00ff */
.L_x_101:
[----:B------:R-:W-:Y:S05]  /*6000*/  @!P4 BRA `(.L_x_102) ;  /* 0x000000000024c947 */ /* 0x000fea0003800000 */
[----:B------:R-:W-:Y:S01]  /*6010*/  ISETP.NE.U32.AND P3, PT, R76, RZ, PT ;  /* 0x000000ff4c00720c */ /* 0x000fe20003f65070 */
[----:B------:R-:W2:Y:S03]  /*6020*/  LDCU.64 UR4, c[0x0][0x358] ;  /* 0x00006b00ff0477ac */ /* 0x000ea60008000a00 */
[----:B------:R-:W-:Y:S11]  /*6030*/  ISETP.NE.AND.EX P3, PT, R77, RZ, PT, P3 ;  /* 0x000000ff4d00720c */ /* 0x000ff60003f65330 */
[----:B------:R-:W-:Y:S02]  /*6040*/  @!UPT UIADD3 URZ, UPT, UPT, URZ, URZ, URZ ;  /* 0x000000fffffff290 */ /* 0x000fe4000fffe0ff */
[----:B------:R-:W3:Y:S01]  /*6050*/  @P3 LDC.64 R2, c[0x0][0x8a8] ;  /* 0x00022a00ff023b82 */ /* 0x000ee20000000a00 */
[----:B-1----:R-:W-:Y:S04]  /*6060*/  @P3 IMAD R0, R78, UR36, RZ ;  /* 0x000000244e003c24 */ /* 0x002fe8000f8e02ff */
[----:B---3--:R-:W-:Y:S05]  /*6070*/  @P3 IMAD.WIDE R2, R0, 0x4, R2 ;  /* 0x0000000400023825 */ /* 0x008fea00078e0202 */
[----:B--2--5:R2:W5:Y:S02]  /*6080*/  @P3 LDG.E R38, desc[UR4][R2.64] ;  /* 0x0000000402263981 */ /* 0x024564000c1e1900 */
[----:B--2---:R-:W3:Y:S02]  /*6090*/  @!P3 LDC R38, c[0x0][0x8a0] ;  /* 0x00022800ff26bb82 */ /* 0x004ee40000000800 */
.L_x_102:
[----:B-----5:R-:W-:Y:S01]  /*60a0*/  FSETP.NEU.AND P3, PT, R41, RZ, PT ;  /* 0x000000ff2900720b */ /* 0x020fe20003f6d000 */
[----:B------:R-:W-:Y:S01]  /*60b0*/  IMAD.SHL.U32 R47, R80, 0x2, RZ ;  /* 0x00000002502f7824 */ /* 0x000fe200078e00ff */
[----:B------:R-:W-:Y:S01]  /*60c0*/  SEL R5, RZ, 0xffffffff, P2 ;  /* 0xffffffffff057807 */ /* 0x000fe20001000000 */
[----:B------:R-:W-:Y:S01]  /*60d0*/  BSSY B1, `(.L_x_103) ;  /* 0x0000044000017945 */ /* 0x000fe20003800000 */
[----:B------:R-:W-:Y:S01]  /*60e0*/  @P1 LOP3.LUT P2, RZ, R81, 0xff, RZ, 0xc0, !PT ;  /* 0x000000ff51ff1812 */ /* 0x000fe2000784c0ff */
[----:B------:R-:W-:Y:S01]  /*60f0*/  VIADD R97, R47, UR44 ;  /* 0x0000002c2f617c36 */ /* 0x000fe20008000000 */
[----:B------:R-:W-:Y:S01]  /*6100*/  @P1 SEL R2, RZ, 0xffffffff, P3 ;  /* 0xffffffffff021807 */ /* 0x000fe20001800000 */
[----:B------:R-:W-:Y:S01]  /*6110*/  IMAD.MOV.U32 R60, RZ, RZ, 0x1 ;  /* 0x00000001ff3c7424 */ /* 0x000fe200078e00ff */
[----:B------:R-:W-:Y:S01]  /*6120*/  LOP3.LUT R91, R91, 0x1, RZ, 0x3c, !PT ;  /* 0x000000015b5b7812 */ /* 0x000fe200078e3cff */
[----:B------:R-:W-:Y:S01]  /*6130*/  IMAD.MOV.U32 R46, RZ, RZ, RZ ;  /* 0x000000ffff2e7224 */ /* 0x000fe200078e00ff */
[----:B------:R-:W-:Y:S02]  /*6140*/  @P0 SEL R2, R5, R2, !P2 ;  /* 0x0000000205020207 */ /* 0x000fe40005000000 */
[----:B------:R-:W-:Y:S02]  /*6150*/  CS2R R74, SRZ ;  /* 0x00000000004a7805 */ /* 0x000fe4000001ff00 */
[----:B------:R-:W-:Y:S02]  /*6160*/  LEA R98, R36, UR44, 0x3 ;  /* 0x0000002c24627c11 */ /* 0x000fe4000f8e18ff */
[----:B------:R-:W-:Y:S02]  /*6170*/  CS2R R72, SRZ ;  /* 0x0000000000487805 */ /* 0x000fe4000001ff00 */
[----:B------:R-:W-:Y:S02]  /*6180*/  @P1 LOP3.LUT R2, R2, 0x1, RZ, 0xc0, !PT ;  /* 0x0000000102021812 */ /* 0x000fe400078ec0ff */
[----:B------:R-:W-:Y:S02]  /*6190*/  CS2R R66, SRZ ;  /* 0x0000000000427805 */ /* 0x000fe4000001ff00 */
[----:B------:R-:W-:Y:S02]  /*61a0*/  SHF.L.U32 R3, R90, 0x1f, RZ ;  /* 0x0000001f5a037819 */ /* 0x000fe400000006ff */
[----:B------:R-:W-:Y:S02]  /*61b0*/  CS2R R64, SRZ ;  /* 0x0000000000407805 */ /* 0x000fe4000001ff00 */
[----:B------:R-:W-:Y:S02]  /*61c0*/  ISETP.NE.U32.OR P6, PT, R2, 0x1, !P1 ;  /* 0x000000010200780c */ /* 0x000fe40004fc5470 */
[----:B------:R-:W-:Y:S02]  /*61d0*/  CS2R R58, SRZ ;  /* 0x00000000003a7805 */ /* 0x000fe4000001ff00 */
[----:B------:R-:W-:Y:S02]  /*61e0*/  PLOP3.LUT P2, PT, PT, PT, UP1, 0x80, 0x8 ;  /* 0x000000000008781c */ /* 0x000fe40003f4f018 */
[----:B------:R-:W-:Y:S02]  /*61f0*/  CS2R R56, SRZ ;  /* 0x0000000000387805 */ /* 0x000fe4000001ff00 */
[----:B------:R-:W-:Y:S02]  /*6200*/  LEA.HI R39, R36, R36, RZ, 0x1 ;  /* 0x0000002424277211 */ /* 0x000fe400078f08ff */
[----:B------:R-:W-:Y:S02]  /*6210*/  CS2R R50, SRZ ;  /* 0x0000000000327805 */ /* 0x000fe4000001ff00 */
[----:B------:R-:W-:Y:S02]  /*6220*/  LOP3.LUT P4, R87, R81, 0xff, RZ, 0xc0, !PT ;  /* 0x000000ff51577812 */ /* 0x000fe4000788c0ff */
[----:B------:R-:W-:Y:S02]  /*6230*/  CS2R R48, SRZ ;  /* 0x0000000000307805 */ /* 0x000fe4000001ff00 */
[----:B------:R-:W-:Y:S01]  /*6240*/  SEL R2, RZ, 0xffffffff, P3 ;  /* 0xffffffffff027807 */ /* 0x000fe20001800000 */
[C---:B-1----:R-:W-:Y:S01]  /*6250*/  IMAD.SHL.U32 R0, R39.reuse, 0x80, RZ ;  /* 0x0000008027007824 */ /* 0x042fe200078e00ff */
[----:B------:R-:W-:Y:S01]  /*6260*/  LOP3.LUT R39, R39, 0xffe, RZ, 0xc0, !PT ;  /* 0x00000ffe27277812 */ /* 0x000fe200078ec0ff */
[----:B------:R-:W-:Y:S01]  /*6270*/  VIADD R99, R97, 0x400 ;  /* 0x0000040061637836 */ /* 0x000fe20000000000 */
[----:B------:R-:W-:Y:S01]  /*6280*/  P2R R95, PR, RZ, 0x40 ;  /* 0x00000040ff5f7803 */ /* 0x000fe20000000000 */
[----:B------:R-:W-:Y:S01]  /*6290*/  IMAD.IADD R96, R92, 0x1, R97 ;  /* 0x000000015c607824 */ /* 0x000fe200078e0261 */
[----:B------:R-:W-:Y:S01]  /*62a0*/  @P6 SHF.L.U32 R4, R91, 0x1f, RZ ;  /* 0x0000001f5b046819 */ /* 0x000fe200000006ff */
[----:B------:R-:W-:Y:S01]  /*62b0*/  IMAD.IADD R39, R36, 0x1, -R39 ;  /* 0x0000000124277824 */ /* 0x000fe200078e0a27 */
[----:B------:R-:W-:Y:S02]  /*62c0*/  @P2 SEL R2, R5, R2, !P4 ;  /* 0x0000000205022207 */ /* 0x000fe40006000000 */
[----:B------:R-:W1:Y:S01]  /*62d0*/  @P6 SYNCS.PHASECHK.TRANS64.TRYWAIT P1, [UR44+0x90], R4 ;  /* 0x00009004ff0065a7 */ /* 0x000e62000802112c */
[----:B------:R-:W-:Y:S02]  /*62e0*/  LOP3.LUT R0, R0, 0xffffff00, RZ, 0xc0, !PT ;  /* 0xffffff0000007812 */ /* 0x000fe400078ec0ff */
[----:B------:R-:W-:Y:S03]  /*62f0*/  LOP3.LUT R2, R2, 0x1, RZ, 0xc0, !PT ;  /* 0x0000000102027812 */ /* 0x000fe600078ec0ff */
[----:B------:R-:W-:Y:S01]  /*6300*/  IMAD.IADD R0, R37, 0x1, R0 ;  /* 0x0000000125007824 */ /* 0x000fe200078e0200 */
[----:B------:R-:W-:Y:S03]  /*6310*/  ISETP.NE.U32.AND P5, PT, R2, 0x1, PT ;  /* 0x000000010200780c */ /* 0x000fe60003fa5070 */
[----:B------:R-:W-:Y:S01]  /*6320*/  IMAD R39, R39, 0x100000, R0 ;  /* 0x0010000027277824 */ /* 0x000fe200078e0200 */
[----:B------:R-:W-:Y:S01]  /*6330*/  P2R R61, PR, RZ, 0x20 ;  /* 0x00000020ff3d7803 */ /* 0x000fe20000000000 */
[----:B------:R2:W4:Y:S01]  /*6340*/  SYNCS.PHASECHK.TRANS64.TRYWAIT P0, [R98+URZ+0x100], R3 ;  /* 0x00010003620075a7 */ /* 0x00052200080011ff */
[----:B-1----:R-:W-:Y:S01]  /*6350*/  @P6 SEL R60, RZ, 0x1, !P1 ;  /* 0x00000001ff3c6807 */ /* 0x002fe20004800000 */
[----:B--2---:R-:W-:Y:S06]  /*6360*/  @!P6 BRA `(.L_x_104) ;  /* 0x000000000068e947 */ /* 0x004fec0003800000 */
[C---:B------:R-:W-:Y:S01]  /*6370*/  @P5 IMAD R5, R93.reuse, 0x2, R99 ;  /* 0x000000025d055824 */ /* 0x040fe200078e0263 */
[----:B------:R-:W-:Y:S01]  /*6380*/  ISETP.NE.AND P1, PT, R60, RZ, PT ;  /* 0x000000ff3c00720c */ /* 0x000fe20003f25270 */
[----:B------:R-:W-:Y:S01]  /*6390*/  @P5 IMAD R2, R93, 0x2, R97 ;  /* 0x000000025d025824 */ /* 0x000fe200078e0261 */
[----:B------:R-:W-:Y:S01]  /*63a0*/  BSSY B0, `(.L_x_105) ;  /* 0x000000e000007945 */ /* 0x000fe20003800000 */
[----:B------:R-:W-:Y:S01]  /*63b0*/  IMAD.MOV.U32 R74, RZ, RZ, RZ ;  /* 0x000000ffff4a7224 */ /* 0x000fe200078e00ff */
[----:B------:R-:W-:Y:S01]  /*63c0*/  CS2R R66, SRZ ;  /* 0x0000000000427805 */ /* 0x000fe2000001ff00 */
[----:B------:R-:W-:Y:S01]  /*63d0*/  @P5 IMAD.IADD R4, R92, 0x1, R5 ;  /* 0x000000015c045824 */ /* 0x000fe200078e0205 */
[----:B------:R-:W-:Y:S02]  /*63e0*/  CS2R R64, SRZ ;  /* 0x0000000000407805 */ /* 0x000fe4000001ff00 */
[----:B------:R-:W-:Y:S02]  /*63f0*/  CS2R R72, SRZ ;  /* 0x0000000000487805 */ /* 0x000fe4000001ff00 */
[----:B------:R-:W-:Y:S02]  /*6400*/  CS2R R50, SRZ ;  /* 0x0000000000327805 */ /* 0x000fe4000001ff00 */
[----:B------:R-:W-:Y:S02]  /*6410*/  CS2R R48, SRZ ;  /* 0x0000000000307805 */ /* 0x000fe4000001ff00 */
[----:B------:R-:W-:Y:S02]  /*6420*/  CS2R R58, SRZ ;  /* 0x00000000003a7805 */ /* 0x000fe4000001ff00 */
[----:B------:R-:W-:Y:S01]  /*6430*/  CS2R R56, SRZ ;  /* 0x0000000000387805 */ /* 0x000fe2000001ff00 */
[----:B------:R-:W-:Y:S06]  /*6440*/  @P1 BRA `(.L_x_106) ;  /* 0x00000000000c1947 */ /* 0x000fec0003800000 */
[----:B------:R-:W-:Y:S04]  /*6450*/  SHF.L.U32 R5, R91, 0x1f, RZ ;  /* 0x0000001f5b057819 */ /* 0x000fe800000006ff */
[----:B------:R-:W1:Y:S02]  /*6460*/  SYNCS.PHASECHK.TRANS64.TRYWAIT P1, [UR44+0x90], R5 ;  /* 0x00009005ff0075a7 */ /* 0x000e64000802112c */
[----:B-1----:R-:W-:Y:S05]  /*6470*/  @!P1 BRA `(.L_x_107) ;  /* 0x0000004000109947 */ /* 0x002fea0003800000 */
.L_x_106:
[----:B------:R-:W-:Y:S05]  /*6480*/  BSYNC B0 ;  /* 0x0000000000007941 */ /* 0x000fea0003800000 */
.L_x_105:
[----:B------:R-:W-:Y:S01]  /*6490*/  ISETP.NE.AND P1, PT, R61, RZ, PT ;  /* 0x000000ff3d00720c */ /* 0x000fe20003f25270 */
[----:B------:R-:W-:Y:S11]  /*64a0*/  HFMA2 R46, -RZ, RZ, 0, 5.9604644775390625e-08 ;  /* 0x00000001ff2e7431 */ /* 0x000ff600000001ff */
[----:B------:R-:W-:Y:S01]  /*64b0*/  @!UPT UIADD3 URZ, UPT, UPT, URZ, URZ, URZ ;  /* 0x000000fffffff290 */ /* 0x000fe2000fffe0ff */
[----:B------:R-:W-:Y:S05]  /*64c0*/  @P1 WARPSYNC.ALL ;  /* 0x0000000000001948 */ /* 0x000fea0003800000 */
[----:B------:R2:W1:Y:S04]  /*64d0*/  @P1 LDSM.16.M88.4 R64, [R2+0x400] ;  /* 0x000400000240183b */ /* 0x0004680000000200 */
[----:B------:R2:W1:Y:S04]  /*64e0*/  @P1 LDSM.16.M88.4 R72, [R4] ;  /* 0x000000000448183b */ /* 0x0004680000000200 */
[----:B------:R2:W1:Y:S04]  /*64f0*/  @P1 LDSM.16.M88.4 R48, [R47+UR44+0x400] ;  /* 0x0004002c2f30183b */ /* 0x0004680008000200 */
[----:B------:R2:W1:Y:S02]  /*6500*/  @P1 LDSM.16.M88.4 R56, [R96+0x400] ;  /* 0x000400006038183b */ /* 0x0004640000000200 */
.L_x_104:
[----:B------:R-:W-:Y:S05]  /*6510*/  BSYNC B1 ;  /* 0x0000000000017941 */ /* 0x000fea0003800000 */
.L_x_103:
[----:B-1----:R-:W-:Y:S04]  /*6520*/  SHF.R.U32.HI R5, RZ, 0x15, R39 ;  /* 0x00000015ff057819 */ /* 0x002fe80000011627 */
[----:B------:R-:W-:Y:S01]  /*6530*/  LOP3.LUT P1, RZ, R5, 0x3, R82, 0x48, !PT ;  /* 0x0000000305ff7812 */ /* 0x000fe20007824852 */
[----:B------:R-:W-:Y:S01]  /*6540*/  @!UPT UIADD3 URZ, UPT, UPT, URZ, URZ, URZ ;  /* 0x000000fffffff290 */ /* 0x000fe2000fffe0ff */
[----:B----4-:R-:W-:Y:S11]  /*6550*/  @P0 BRA `(.L_x_108) ;  /* 0x0000000000080947 */ /* 0x010ff60003800000 */
[----:B------:R-:W1:Y:S02]  /*6560*/  SYNCS.PHASECHK.TRANS64.TRYWAIT P0, [R98+URZ+0x100], R3 ;  /* 0x00010003620075a7 */ /* 0x000e6400080011ff */
[----:B-1----:R-:W-:Y:S05]  /*6570*/  @!P0 BRA `(.L_x_109) ;  /* 0x0000003c00e88947 */ /* 0x002fea0003800000 */
.L_x_108:
[----:B------:R-:W-:Y:S05]  /*6580*/  @!P1 BRA `(.L_x_110) ;  /* 0x0000000000409947 */ /* 0x000fea0003800000 */
[----:B------:R-:W4:Y:S01]  /*6590*/  LDCU.64 UR8, c[0x4][0x70] ;  /* 0x01000e00ff0877ac */ /* 0x000f220008000a00 */
[----:B-1----:R-:W-:Y:S01]  /*65a0*/  MOV R3, 0x0 ;  /* 0x0000000000037802 */ /* 0x002fe20000000f00 */
[----:B------:R-:W-:Y:S02]  /*65b0*/  HFMA2 R12, -RZ, RZ, 0, 5.9604644775390625e-08 ;  /* 0x00000001ff0c7431 */ /* 0x000fe400000001ff */
[----:B------:R-:W-:Y:S02]  /*65c0*/  IMAD.MOV.U32 R8, RZ, RZ, 0x192 ;  /* 0x00000192ff087424 */ /* 0x000fe400078e00ff */
[----:B------:R-:W-:Y:S01]  /*65d0*/  IMAD.MOV.U32 R13, RZ, RZ, RZ ;  /* 0x000000ffff0d7224 */ /* 0x000fe200078e00ff */
[----:B------:R-:W1:Y:S01]  /*65e0*/  LDCU.64 UR6, c[0x4][0x78] ;  /* 0x01000f00ff0677ac */ /* 0x000e620008000a00 */
[----:B--2---:R-:W2:Y:S01]  /*65f0*/  LDC.64 R2, c[0x4][R3] ;  /* 0x0100000003027b82 */ /* 0x004ea20000000a00 */
[----:B------:R-:W5:Y:S01]  /*6600*/  LDCU.64 UR4, c[0x4][0x10] ;  /* 0x01000200ff0477ac */ /* 0x000f620008000a00 */
[----:B----4-:R-:W-:Y:S01]  /*6610*/  MOV R5, UR9 ;  /* 0x0000000900057c02 */ /* 0x010fe20008000f00 */
[----:B------:R-:W-:Y:S01]  /*6620*/  IMAD.U32 R4, RZ, RZ, UR8 ;  /* 0x00000008ff047e24 */ /* 0x000fe2000f8e00ff */
[----:B-1----:R-:W-:Y:S01]  /*6630*/  MOV R7, UR7 ;  /* 0x0000000700077c02 */ /* 0x002fe20008000f00 */
[----:B------:R-:W-:Y:S01]  /*6640*/  IMAD.U32 R6, RZ, RZ, UR6 ;  /* 0x00000006ff067e24 */ /* 0x000fe2000f8e00ff */
[----:B-----5:R-:W-:Y:S01]  /*6650*/  MOV R11, UR5 ;  /* 0x00000005000b7c02 */ /* 0x020fe20008000f00 */
[----:B------:R-:W-:Y:S02]  /*6660*/  IMAD.U32 R10, RZ, RZ, UR4 ;  /* 0x00000004ff0a7e24 */ /* 0x000fe4000f8e00ff */
[----:B------:R-:W-:Y:S07]  /*6670*/  LEPC R20, `(.L_x_110) ;  /* 0x000000001014794e */ /* 0x000fee0000000000 */
[----:B--23--:R-:W-:Y:S05]  /*6680*/  CALL.ABS.NOINC R2 ;  /* 0x0000000002007343 */ /* 0x00cfea0003c00000 */
.L_x_110:
[----:B------:R-:W-:Y:S05]  /*6690*/  WARPSYNC.ALL ;  /* 0x0000000000007948 */ /* 0x000fea0003800000 */
[----:B------:R-:W-:Y:S01]  /*66a0*/  R2UR UR4, R39 ;  /* 0x00000000270472ca */ /* 0x000fe200000e0000 */
[--C-:B------:R-:W-:Y:S01]  /*66b0*/  HADD2.F32 R40, -RZ, R48.reuse.H0_H0 ;  /* 0x20000030ff287230 */ /* 0x100fe20000004100 */
[----:B------:R-:W-:Y:S01]  /*66c0*/  SHF.L.U32 R62, R93, 0x1, RZ ;  /* 0x000000015d3e7819 */ /* 0x000fe200000006ff */
[----:B------:R-:W-:Y:S01]  /*66d0*/  HADD2.F32 R43, -RZ, R48.H1_H1 ;  /* 0x30000030ff2b7230 */ /* 0x000fe20000004100 */
[----:B------:R-:W-:Y:S01]  /*66e0*/  ISETP.NE.AND P0, PT, R94, RZ, PT ;  /* 0x000000ff5e00720c */ /* 0x000fe20003f05270 */
[----:B------:R-:W-:Y:S01]  /*66f0*/  HADD2.F32 R42, -RZ, R49.H0_H0 ;  /* 0x20000031ff2a7230 */ /* 0x000fe20000004100 */
[----:B------:R-:W-:Y:S01]  /*6700*/  IADD3 R99, PT, PT, R99, R62, RZ ;  /* 0x0000003e63637210 */ /* 0x000fe20007ffe0ff */
[----:B------:R-:W-:Y:S01]  /*6710*/  HADD2.F32 R45, -RZ, R51.H0_H0 ;  /* 0x20000033ff2d7230 */ /* 0x000fe20000004100 */
[----:B------:R-:W-:Y:S02]  /*6720*/  BSSY.RECONVERGENT B0, `(.L_x_111) ;  /* 0x0000085000007945 */ /* 0x000fe40003800200 */
[----:B------:R-:W-:Y:S03]  /*6730*/  IADD3 R100, PT, PT, R92, R99, RZ ;  /* 0x000000635c647210 */ /* 0x000fe60007ffe0ff */
[----:B--2---:R-:W3:Y:S02]  /*6740*/  LDTM.16dp256bit.x8 R4, tmem[UR4] ;  /* 0x00000004000479ee */ /* 0x004ee400081a0000 */
[C---:B---3--:R-:W-:Y:S01]  /*6750*/  FMUL R0, R38.reuse, R4 ;  /* 0x0000000426007220 */ /* 0x048fe20000400000 */
[C---:B------:R-:W-:Y:S01]  /*6760*/  FMUL R2, R38.reuse, R5 ;  /* 0x0000000526027220 */ /* 0x040fe20000400000 */
[C---:B-1----:R-:W-:Y:S01]  /*6770*/  FMUL R3, R38.reuse, R6 ;  /* 0x0000000626037220 */ /* 0x042fe20000400000 */
[C---:B------:R-:W-:Y:S01]  /*6780*/  FMUL R7, R38.reuse, R7 ;  /* 0x0000000726077220 */ /* 0x040fe20000400000 */
[C---:B------:R-:W-:Y:S01]  /*6790*/  FFMA R0, R41.reuse, R40, R0 ;  /* 0x0000002829007223 */ /* 0x040fe20000000000 */
[----:B------:R-:W-:Y:S02]  /*67a0*/  HADD2.F32 R40, -RZ, R49.H1_H1 ;  /* 0x30000031ff287230 */ /* 0x000fe40000004100 */
[C---:B------:R-:W-:Y:S01]  /*67b0*/  FFMA R2, R41.reuse, R43, R2 ;  /* 0x0000002b29027223 */ /* 0x040fe20000000002 */
[C---:B------:R-:W-:Y:S01]  /*67c0*/  FFMA R3, R41.reuse, R42, R3 ;  /* 0x0000002a29037223 */ /* 0x040fe20000000003 */
[--C-:B------:R-:W-:Y:S02]  /*67d0*/  HADD2.F32 R43, -RZ, R50.reuse.H0_H0 ;  /* 0x20000032ff2b7230 */ /* 0x100fe40000004100 */
[----:B------:R-:W-:Y:S01]  /*67e0*/  FMUL R4, R38, R8 ;  /* 0x0000000826047220 */ /* 0x000fe20000400000 */
[----:B------:R-:W-:Y:S01]  /*67f0*/  HADD2.F32 R42, -RZ, R50.H1_H1 ;  /* 0x30000032ff2a7230 */ /* 0x000fe20000004100 */
[----:B------:R-:W-:Y:S01]  /*6800*/  F2FP.F16.F32.PACK_AB R52, R2, R0 ;  /* 0x000000000234723e */ /* 0x000fe200000000ff */
[C---:B------:R-:W-:Y:S01]  /*6810*/  FFMA R7, R41.reuse, R40, R7 ;  /* 0x0000002829077223 */ /* 0x040fe20000000007 */
[----:B------:R-:W-:Y:S01]  /*6820*/  FFMA R4, R41, R43, R4 ;  /* 0x0000002b29047223 */ /* 0x000fe20000000004 */
[C---:B------:R-:W-:Y:S01]  /*6830*/  FMUL R5, R38.reuse, R9 ;  /* 0x0000000926057220 */ /* 0x040fe20000400000 */
[C---:B------:R-:W-:Y:S01]  /*6840*/  FMUL R6, R38.reuse, R10 ;  /* 0x0000000a26067220 */ /* 0x040fe20000400000 */
[----:B------:R-:W-:Y:S01]  /*6850*/  HADD2.F32 R40, -RZ, R51.H1_H1 ;  /* 0x30000033ff287230 */ /* 0x000fe20000004100 */
[----:B------:R-:W-:Y:S01]  /*6860*/  F2FP.F16.F32.PACK_AB R53, R7, R3 ;  /* 0x000000030735723e */ /* 0x000fe200000000ff */
[C---:B------:R-:W-:Y:S01]  /*6870*/  FFMA R5, R41.reuse, R42, R5 ;  /* 0x0000002a29057223 */ /* 0x040fe20000000005 */
[----:B------:R-:W-:Y:S01]  /*6880*/  FFMA R6, R41, R45, R6 ;  /* 0x0000002d29067223 */ /* 0x000fe20000000006 */
[C---:B------:R-:W-:Y:S01]  /*6890*/  FMUL R11, R38.reuse, R11 ;  /* 0x0000000b260b7220 */ /* 0x040fe20000400000 */
[--C-:B------:R-:W-:Y:S02]  /*68a0*/  HADD2.F32 R43, -RZ, R56.reuse.H0_H0 ;  /* 0x20000038ff2b7230 */ /* 0x100fe40000004100 */
[C---:B------:R-:W-:Y:S01]  /*68b0*/  FMUL R8, R38.reuse, R12 ;  /* 0x0000000c26087220 */ /* 0x040fe20000400000 */
[----:B------:R-:W-:Y:S01]  /*68c0*/  F2FP.F16.F32.PACK_AB R54, R5, R4 ;  /* 0x000000040536723e */ /* 0x000fe200000000ff */
[C---:B------:R-:W-:Y:S01]  /*68d0*/  FFMA R11, R41.reuse, R40, R11 ;  /* 0x00000028290b7223 */ /* 0x040fe2000000000b */
[----:B------:R-:W-:Y:S02]  /*68e0*/  HADD2.F32 R40, -RZ, R56.H1_H1 ;  /* 0x30000038ff287230 */ /* 0x000fe40000004100 */
[----:B------:R-:W-:Y:S01]  /*68f0*/  FFMA R8, R41, R43, R8 ;  /* 0x0000002b29087223 */ /* 0x000fe20000000008 */
[C---:B------:R-:W-:Y:S01]  /*6900*/  FMUL R9, R38.reuse, R13 ;  /* 0x0000000d26097220 */ /* 0x040fe20000400000 */
[--C-:B------:R-:W-:Y:S01]  /*6910*/  HADD2.F32 R45, -RZ, R57.reuse.H0_H0 ;  /* 0x20000039ff2d7230 */ /* 0x100fe20000004100 */
[----:B------:R-:W-:Y:S01]  /*6920*/  F2FP.F16.F32.PACK_AB R55, R11, R6 ;  /* 0x000000060b37723e */ /* 0x000fe200000000ff */
[C---:B------:R-:W-:Y:S01]  /*6930*/  FMUL R10, R38.reuse, R14 ;  /* 0x0000000e260a7220 */ /* 0x040fe20000400000 */
[----:B------:R-:W-:Y:S02]  /*6940*/  HADD2.F32 R42, -RZ, R57.H1_H1 ;  /* 0x30000039ff2a7230 */ /* 0x000fe40000004100 */
[C---:B------:R-:W-:Y:S01]  /*6950*/  FFMA R9, R41.reuse, R40, R9 ;  /* 0x0000002829097223 */ /* 0x040fe20000000009 */
[C---:B------:R-:W-:Y:S01]  /*6960*/  FMUL R15, R38.reuse, R15 ;  /* 0x0000000f260f7220 */ /* 0x040fe20000400000 */
[----:B------:R1:W-:Y:S01]  /*6970*/  STSM.16.M88.4 [R97+0x400], R52 ;  /* 0x0004003461007844 */ /* 0x0003e20000000200 */
[----:B------:R-:W-:Y:S01]  /*6980*/  FFMA R10, R41, R45, R10 ;  /* 0x0000002d290a7223 */ /* 0x000fe2000000000a */
[--C-:B------:R-:W-:Y:S01]  /*6990*/  HADD2.F32 R40, -RZ, R58.reuse.H0_H0 ;  /* 0x2000003aff287230 */ /* 0x100fe20000004100 */
[----:B------:R-:W-:Y:S01]  /*69a0*/  F2FP.F16.F32.PACK_AB R68, R9, R8 ;  /* 0x000000080944723e */ /* 0x000fe200000000ff */
[----:B------:R-:W-:Y:S01]  /*69b0*/  FFMA R15, R41, R42, R15 ;  /* 0x0000002a290f7223 */ /* 0x000fe2000000000f */
[C---:B------:R-:W-:Y:S01]  /*69c0*/  FMUL R12, R38.reuse, R16 ;  /* 0x00000010260c7220 */ /* 0x040fe20000400000 */
[----:B------:R-:W-:Y:S02]  /*69d0*/  HADD2.F32 R42, -RZ, R58.H1_H1 ;  /* 0x3000003aff2a7230 */ /* 0x000fe40000004100 */
[C---:B------:R-:W-:Y:S01]  /*69e0*/  FMUL R13, R38.reuse, R17 ;  /* 0x00000011260d7220 */ /* 0x040fe20000400000 */
[--C-:B------:R-:W-:Y:S01]  /*69f0*/  HADD2.F32 R43, -RZ, R59.reuse.H0_H0 ;  /* 0x2000003bff2b7230 */ /* 0x100fe20000004100 */
[----:B------:R-:W-:Y:S01]  /*6a00*/  F2FP.F16.F32.PACK_AB R69, R15, R10 ;  /* 0x0000000a0f45723e */ /* 0x000fe200000000ff */
[C---:B------:R-:W-:Y:S01]  /*6a10*/  FFMA R12, R41.reuse, R40, R12 ;  /* 0x00000028290c7223 */ /* 0x040fe2000000000c */
[----:B------:R-:W-:Y:S01]  /*6a20*/  FFMA R13, R41, R42, R13 ;  /* 0x0000002a290d7223 */ /* 0x000fe2000000000d */
[C---:B------:R-:W-:Y:S01]  /*6a30*/  FMUL R14, R38.reuse, R18 ;  /* 0x00000012260e7220 */ /* 0x040fe20000400000 */
[----:B------:R-:W-:Y:S02]  /*6a40*/  HADD2.F32 R40, -RZ, R59.H1_H1 ;  /* 0x3000003bff287230 */ /* 0x000fe40000004100 */
[C---:B------:R-:W-:Y:S01]  /*6a50*/  FMUL R19, R38.reuse, R19 ;  /* 0x0000001326137220 */ /* 0x040fe20000400000 */
[C---:B------:R-:W-:Y:S01]  /*6a60*/  FMUL R16, R38.reuse, R20 ;  /* 0x0000001426107220 */ /* 0x040fe20000400000 */
[----:B------:R-:W-:Y:S01]  /*6a70*/  F2FP.F16.F32.PACK_AB R70, R13, R12 ;  /* 0x0000000c0d46723e */ /* 0x000fe200000000ff */
[C---:B------:R-:W-:Y:S01]  /*6a80*/  FFMA R14, R41.reuse, R43, R14 ;  /* 0x0000002b290e7223 */ /* 0x040fe2000000000e */
[--C-:B------:R-:W-:Y:S02]  /*6a90*/  HADD2.F32 R43, -RZ, R64.reuse.H0_H0 ;  /* 0x20000040ff2b7230 */ /* 0x100fe40000004100 */
[C---:B------:R-:W-:Y:S01]  /*6aa0*/  FFMA R19, R41.reuse, R40, R19 ;  /* 0x0000002829137223 */ /* 0x040fe20000000013 */
[----:B------:R-:W-:Y:S02]  /*6ab0*/  HADD2.F32 R42, -RZ, R64.H1_H1 ;  /* 0x30000040ff2a7230 */ /* 0x000fe40000004100 */
[C---:B------:R-:W-:Y:S01]  /*6ac0*/  FMUL R17, R38.reuse, R21 ;  /* 0x0000001526117220 */ /* 0x040fe20000400000 */
[--C-:B------:R-:W-:Y:S02]  /*6ad0*/  HADD2.F32 R45, -RZ, R65.reuse.H0_H0 ;  /* 0x20000041ff2d7230 */ /* 0x100fe40000004100 */
[----:B------:R-:W-:Y:S01]  /*6ae0*/  FFMA R16, R41, R43, R16 ;  /* 0x0000002b29107223 */ /* 0x000fe20000000010 */
[----:B------:R-:W-:Y:S01]  /*6af0*/  F2FP.F16.F32.PACK_AB R71, R19, R14 ;  /* 0x0000000e1347723e */ /* 0x000fe200000000ff */
[----:B------:R-:W-:Y:S01]  /*6b00*/  FFMA R17, R41, R42, R17 ;  /* 0x0000002a29117223 */ /* 0x000fe20000000011 */
[C---:B------:R-:W-:Y:S01]  /*6b10*/  FMUL R18, R38.reuse, R22 ;  /* 0x0000001626127220 */ /* 0x040fe20000400000 */
[----:B------:R-:W-:Y:S02]  /*6b20*/  HADD2.F32 R40, -RZ, R65.H1_H1 ;  /* 0x30000041ff287230 */ /* 0x000fe40000004100 */
[C---:B------:R-:W-:Y:S01]  /*6b30*/  FMUL R23, R38.reuse, R23 ;  /* 0x0000001726177220 */ /* 0x040fe20000400000 */
[----:B------:R1:W-:Y:S01]  /*6b40*/  STSM.16.M88.4 [R96+0x400], R68 ;  /* 0x0004004460007844 */ /* 0x0003e20000000200 */
[----:B------:R-:W-:Y:S01]  /*6b50*/  F2FP.F16.F32.PACK_AB R104, R17, R16 ;  /* 0x000000101168723e */ /* 0x000fe200000000ff */
[C---:B------:R-:W-:Y:S01]  /*6b60*/  FFMA R18, R41.reuse, R45, R18 ;  /* 0x0000002d29127223 */ /* 0x040fe20000000012 */
[----:B------:R-:W-:Y:S01]  /*6b70*/  FFMA R23, R41, R40, R23 ;  /* 0x0000002829177223 */ /* 0x000fe20000000017 */
[--C-:B------:R-:W-:Y:S02]  /*6b80*/  HADD2.F32 R43, -RZ, R66.reuse.H0_H0 ;  /* 0x20000042ff2b7230 */ /* 0x100fe40000004100 */
[C---:B------:R-:W-:Y:S01]  /*6b90*/  FMUL R20, R38.reuse, R24 ;  /* 0x0000001826147220 */ /* 0x040fe20000400000 */
[----:B------:R-:W-:Y:S02]  /*6ba0*/  HADD2.F32 R40, -RZ, R66.H1_H1 ;  /* 0x30000042ff287230 */ /* 0x000fe40000004100 */
[C---:B------:R-:W-:Y:S01]  /*6bb0*/  FMUL R21, R38.reuse, R25 ;  /* 0x0000001926157220 */ /* 0x040fe20000400000 */
[--C-:B------:R-:W-:Y:S01]  /*6bc0*/  HADD2.F32 R45, -RZ, R67.reuse.H0_H0 ;  /* 0x20000043ff2d7230 */ /* 0x100fe20000004100 */
[----:B------:R-:W-:Y:S01]  /*6bd0*/  F2FP.F16.F32.PACK_AB R105, R23, R18 ;  /* 0x000000121769723e */ /* 0x000fe200000000ff */
[C---:B------:R-:W-:Y:S01]  /*6be0*/  FFMA R20, R41.reuse, R43, R20 ;  /* 0x0000002b29147223 */ /* 0x040fe20000000014 */
[C---:B------:R-:W-:Y:S01]  /*6bf0*/  FFMA R21, R41.reuse, R40, R21 ;  /* 0x0000002829157223 */ /* 0x040fe20000000015 */
[C---:B------:R-:W-:Y:S01]  /*6c00*/  FMUL R22, R38.reuse, R26 ;  /* 0x0000001a26167220 */ /* 0x040fe20000400000 */
[----:B------:R-:W-:Y:S02]  /*6c10*/  HADD2.F32 R42, -RZ, R67.H1_H1 ;  /* 0x30000043ff2a7230 */ /* 0x000fe40000004100 */
[C---:B------:R-:W-:Y:S01]  /*6c20*/  FMUL R27, R38.reuse, R27 ;  /* 0x0000001b261b7220 */ /* 0x040fe20000400000 */
[--C-:B------:R-:W-:Y:S02]  /*6c30*/  HADD2.F32 R40, -RZ, R72.reuse.H0_H0 ;  /* 0x20000048ff287230 */ /* 0x100fe40000004100 */
[C---:B------:R-:W-:Y:S01]  /*6c40*/  FFMA R22, R41.reuse, R45, R22 ;  /* 0x0000002d29167223 */ /* 0x040fe20000000016 */
[C---:B------:R-:W-:Y:S01]  /*6c50*/  FMUL R24, R38.reuse, R28 ;  /* 0x0000001c26187220 */ /* 0x040fe20000400000 */
[C---:B------:R-:W-:Y:S01]  /*6c60*/  FFMA R27, R41.reuse, R42, R27 ;  /* 0x0000002a291b7223 */ /* 0x040fe2000000001b */
[----:B------:R-:W-:Y:S02]  /*6c70*/  HADD2.F32 R42, -RZ, R72.H1_H1 ;  /* 0x30000048ff2a7230 */ /* 0x000fe40000004100 */
[C---:B------:R-:W-:Y:S01]  /*6c80*/  FMUL R25, R38.reuse, R29 ;  /* 0x0000001d26197220 */ /* 0x040fe20000400000 */
[--C-:B------:R-:W-:Y:S02]  /*6c90*/  HADD2.F32 R43, -RZ, R73.reuse.H0_H0 ;  /* 0x20000049ff2b7230 */ /* 0x100fe40000004100 */
[C---:B------:R-:W-:Y:S01]  /*6ca0*/  FMUL R26, R38.reuse, R30 ;  /* 0x0000001e261a7220 */ /* 0x040fe20000400000 */
[C---:B------:R-:W-:Y:S01]  /*6cb0*/  FFMA R24, R41.reuse, R40, R24 ;  /* 0x0000002829187223 */ /* 0x040fe20000000018 */
[----:B------:R-:W-:Y:S02]  /*6cc0*/  HADD2.F32 R40, -RZ, R73.H1_H1 ;  /* 0x30000049ff287230 */ /* 0x000fe40000004100 */
[C---:B------:R-:W-:Y:S01]  /*6cd0*/  FFMA R25, R41.reuse, R42, R25 ;  /* 0x0000002a29197223 */ /* 0x040fe20000000019 */
[C---:B------:R-:W-:Y:S01]  /*6ce0*/  FMUL R31, R38.reuse, R31 ;  /* 0x0000001f261f7220 */ /* 0x040fe20000400000 */
[C---:B------:R-:W-:Y:S01]  /*6cf0*/  FFMA R26, R41.reuse, R43, R26 ;  /* 0x0000002b291a7223 */ /* 0x040fe2000000001a */
[--C-:B------:R-:W-:Y:S02]  /*6d00*/  HADD2.F32 R43, -RZ, R74.reuse.H0_H0 ;  /* 0x2000004aff2b7230 */ /* 0x100fe40000004100 */
[C---:B------:R-:W-:Y:S01]  /*6d10*/  FMUL R28, R38.reuse, R32 ;  /* 0x00000020261c7220 */ /* 0x040fe20000400000 */
[----:B------:R-:W-:Y:S02]  /*6d20*/  HADD2.F32 R42, -RZ, R74.H1_H1 ;  /* 0x3000004aff2a7230 */ /* 0x000fe40000004100 */
[C---:B------:R-:W-:Y:S01]  /*6d30*/  FFMA R31, R41.reuse, R40, R31 ;  /* 0x00000028291f7223 */ /* 0x040fe2000000001f */
[C---:B------:R-:W-:Y:S01]  /*6d40*/  FMUL R29, R38.reuse, R33 ;  /* 0x00000021261d7220 */ /* 0x040fe20000400000 */
[--C-:B------:R-:W-:Y:S02]  /*6d50*/  HADD2.F32 R45, -RZ, R75.reuse.H0_H0 ;  /* 0x2000004bff2d7230 */ /* 0x100fe40000004100 */
[C---:B------:R-:W-:Y:S01]  /*6d60*/  FMUL R30, R38.reuse, R34 ;  /* 0x00000022261e7220 */ /* 0x040fe20000400000 */
[----:B------:R-:W-:Y:S02]  /*6d70*/  HADD2.F32 R40, -RZ, R75.H1_H1 ;  /* 0x3000004bff287230 */ /* 0x000fe40000004100 */
[----:B------:R-:W-:Y:S01]  /*6d80*/  FMUL R35, R38, R35 ;  /* 0x0000002326237220 */ /* 0x000fe20000400000 */
[C---:B------:R-:W-:Y:S01]  /*6d90*/  FFMA R28, R41.reuse, R43, R28 ;  /* 0x0000002b291c7223 */ /* 0x040fe2000000001c */
[C---:B------:R-:W-:Y:S01]  /*6da0*/  FFMA R29, R41.reuse, R42, R29 ;  /* 0x0000002a291d7223 */ /* 0x040fe2000000001d */
[C---:B------:R-:W-:Y:S01]  /*6db0*/  FFMA R30, R41.reuse, R45, R30 ;  /* 0x0000002d291e7223 */ /* 0x040fe2000000001e */
[----:B------:R-:W-:Y:S01]  /*6dc0*/  FFMA R35, R41, R40, R35 ;  /* 0x0000002829237223 */ /* 0x000fe20000000023 */
[----:B------:R-:W-:Y:S02]  /*6dd0*/  F2FP.F16.F32.PACK_AB R106, R21, R20 ;  /* 0x00000014156a723e */ /* 0x000fe400000000ff */
[----:B------:R-:W-:Y:S02]  /*6de0*/  F2FP.F16.F32.PACK_AB R107, R27, R22 ;  /* 0x000000161b6b723e */ /* 0x000fe400000000ff */
[----:B------:R-:W-:Y:S02]  /*6df0*/  F2FP.F16.F32.PACK_AB R108, R25, R24 ;  /* 0x00000018196c723e */ /* 0x000fe400000000ff */
[----:B------:R-:W-:Y:S01]  /*6e00*/  F2FP.F16.F32.PACK_AB R109, R31, R26 ;  /* 0x0000001a1f6d723e */ /* 0x000fe200000000ff */
[----:B------:R1:W-:Y:S01]  /*6e10*/  STSM.16.M88.4 [R99], R104 ;  /* 0x0000006863007844 */ /* 0x0003e20000000200 */
[----:B------:R-:W-:Y:S02]  /*6e20*/  F2FP.F16.F32.PACK_AB R110, R29, R28 ;  /* 0x0000001c1d6e723e */ /* 0x000fe400000000ff */
[----:B------:R-:W-:Y:S05]  /*6e30*/  F2FP.F16.F32.PACK_AB R111, R35, R30 ;  /* 0x0000001e236f723e */ /* 0x000fea00000000ff */
[----:B------:R1:W-:Y:S01]  /*6e40*/  STSM.16.M88.4 [R100], R108 ;  /* 0x0000006c64007844 */ /* 0x0003e20000000200 */
[----:B------:R-:W-:Y:S01]  /*6e50*/  @!PT LDS RZ, [RZ] ;  /* 0x00000000fffff984 */ /* 0x000fe20000000800 */
[----:B------:R-:W-:Y:S01]  /*6e60*/  @!PT LDS RZ, [RZ] ;  /* 0x00000000fffff984 */ /* 0x000fe20000000800 */
[----:B------:R-:W-:Y:S01]  /*6e70*/  @!PT LDS RZ, [RZ] ;  /* 0x00000000fffff984 */ /* 0x000fe20000000800 */
[----:B------:R-:W-:Y:S01]  /*6e80*/  @!PT LDS RZ, [RZ] ;  /* 0x00000000fffff984 */ /* 0x000fe20000000800 */
[----:B------:R2:W-:Y:S07]  /*6e90*/  MEMBAR.ALL.CTA ;  /* 0x0000000000007992 */ /* 0x0005ee0000008000 */
[----:B--2---:R-:W2:Y:S02]  /*6ea0*/  FENCE.VIEW.ASYNC.S ;  /* 0x00000000000073c6 */ /* 0x004ea40000000000 */
[----:B--2---:R-:W-:Y:S06]  /*6eb0*/  BAR.SYNC.DEFER_BLOCKING 0x1, 0x80 ;  /* 0x0042000000007b1d */ /* 0x004fec0000010000 */
[----:B------:R-:W-:Y:S05]  /*6ec0*/  @P0 BRA `(.L_x_112) ;  /* 0x0000000000280947 */ /* 0x000fea0003800000 */
[----:B------:R-:W2:Y:S01]  /*6ed0*/  LDCU.64 UR6, c[0x0][0x348] ;  /* 0x00006900ff0677ac */ /* 0x000ea20008000a00 */
[----:B------:R-:W-:Y:S01]  /*6ee0*/  UIADD3 UR4, UPT, UPT, UR44, 0x400, URZ ;  /* 0x000004002c047890 */ /* 0x000fe2000fffe0ff */
[----:B------:R-:W-:Y:S05]  /*6ef0*/  UMOV UR51, UR36 ;  /* 0x0000002400337c82 */ /* 0x000fea0008000000 */
[----:B------:R-:W-:Y:S04]  /*6f00*/  MOV R86, UR4 ;  /* 0x0000000400567c02 */ /* 0x000fe80008000f00 */
[----:B------:R-:W-:Y:S01]  /*6f10*/  R2UR UR48, R86 ;  /* 0x00000000563072ca */ /* 0x000fe200000e0000 */
[----:B--2---:R-:W-:Y:S04]  /*6f20*/  UIADD3 UR4, UP0, UPT, UR6, 0x680, URZ ;  /* 0x0000068006047890 */ /* 0x004fe8000ff1e0ff */
[----:B------:R-:W-:Y:S09]  /*6f30*/  UIADD3.X UR5, UPT, UPT, URZ, UR7, URZ, UP0, !UPT ;  /* 0x00000007ff057290 */ /* 0x000ff200087fe4ff */
[----:B------:R2:W-:Y:S01]  /*6f40*/  UTMASTG.3D [UR48], [UR4] ;  /* 0x00000030040073b5 */ /* 0x0005e20008010000 */
[----:B------:R0:W-:Y:S01]  /*6f50*/  UTMACMDFLUSH ;  /* 0x00000000000079b7 */ /* 0x0001e20000000000 */
[----:B--2---:R-:W-:Y:S04]  /*6f60*/  DEPBAR.LE SB0, 0x1 ;  /* 0x000080400000791a */ /* 0x004fe80000000000 */
.L_x_112:
[----:B------:R-:W-:Y:S05]  /*6f70*/  BSYNC.RECONVERGENT B0 ;  /* 0x0000000000007941 */ /* 0x000fea0003800200 */
.L_x_111:
[----:B------:R-:W-:Y:S01]  /*6f80*/  BAR.SYNC.DEFER_BLOCKING 0x1, 0x80 ;  /* 0x0042000000007b1d */ /* 0x000fe20000010000 */
[----:B------:R-:W-:Y:S01]  /*6f90*/  ISETP.NE.AND P1, PT, R95, RZ, PT ;  /* 0x000000ff5f00720c */ /* 0x000fe20003f25270 */
[----:B------:R-:W-:Y:S01]  /*6fa0*/  UISETP.NE.AND UP0, UPT, UR47, URZ, UPT ;  /* 0x000000ff2f00728c */ /* 0x000fe2000bf05270 */
[----:B------:R-:W-:Y:S11]  /*6fb0*/  LEA R3, R46, UR44, 0x3 ;  /* 0x0000002c2e037c11 */ /* 0x000ff6000f8e18ff */
[----:B------:R-:W-:Y:S01]  /*6fc0*/  @P1 SHF.L.U32 R4, R91, 0x1f, RZ ;  /* 0x0000001f5b041819 */ /* 0x000fe200000006ff */
[----:B------:R-:W-:Y:S06]  /*6fd0*/  BRA.U !UP0, `(.L_x_113) ;  /* 0x0000000108247547 */ /* 0x000fec000b800000 */
[----:B------:R-:W2:Y:S01]  /*6fe0*/  S2R R0, SR_CgaCtaId ;  /* 0x0000000000007919 */ /* 0x000ea20000008800 */
[----:B------:R-:W-:Y:S01]  /*6ff0*/  IMAD.U32 R2, RZ, RZ, UR46 ;  /* 0x0000002eff027e24 */ /* 0x000fe2000f8e00ff */
[----:B------:R-:W-:Y:S04]  /*7000*/  UIADD3 UR4, UPT, UPT, UR46, 0x1, URZ ;  /* 0x000000012e047890 */ /* 0x000fe8000fffe0ff */
[----:B------:R-:W-:Y:S01]  /*7010*/  @P1 LEA R2, R2, UR44, 0x3 ;  /* 0x0000002c02021c11 */ /* 0x000fe2000f8e18ff */
[----:B------:R-:W-:Y:S04]  /*7020*/  UISETP.NE.AND UP0, UPT, UR4, 0x4, UPT ;  /* 0x000000040400788c */ /* 0x000fe8000bf05270 */
[----:B------:R-:W-:Y:S01]  /*7030*/  @P1 VIADD R5, R2, 0xb0 ;  /* 0x000000b002051836 */ /* 0x000fe20000000000 */
[----:B------:R-:W-:Y:S04]  /*7040*/  USEL UR46, UR4, URZ, UP0 ;  /* 0x000000ff042e7287 */ /* 0x000fe80008000000 */
[----:B--2---:R-:W-:Y:S04]  /*7050*/  @P1 PRMT R0, R0, 0x654, R5 ;  /* 0x0000065400001816 */ /* 0x004fe80000000005 */
[----:B------:R2:W-:Y:S04]  /*7060*/  @P1 SYNCS.ARRIVE.TRANS64.RED.A1T0 RZ, [R0+URZ], RZ ;  /* 0x000000ff00ff19a7 */ /* 0x0005e800081004ff */
.L_x_113:
[----:B------:R-:W3:Y:S01]  /*7070*/  @P1 SYNCS.PHASECHK.TRANS64.TRYWAIT P0, [R3+URZ+0x90], R4 ;  /* 0x00009004030015a7 */ /* 0x000ee200080011ff */
[----:B------:R-:W-:Y:S01]  /*7080*/  BSSY B1, `(.L_x_114) ;  /* 0x0000017000017945 */ /* 0x000fe20003800000 */
[----:B---3--:R-:W-:Y:S03]  /*7090*/  @P1 SEL R60, RZ, 0x1, !P0 ;  /* 0x00000001ff3c1807 */ /* 0x008fe60004000000 */
[----:B------:R-:W-:Y:S05]  /*70a0*/  @!P1 BRA `(.L_x_115) ;  /* 0x0000000000509947 */ /* 0x000fea0003800000 */
[----:B------:R-:W-:Y:S01]  /*70b0*/  ISETP.NE.AND P1, PT, R61, RZ, PT ;  /* 0x000000ff3d00720c */ /* 0x000fe20003f25270 */
[----:B------:R-:W-:Y:S01]  /*70c0*/  BSSY B0, `(.L_x_116) ;  /* 0x000000a000007945 */ /* 0x000fe20003800000 */
[----:B------:R-:W-:Y:S11]  /*70d0*/  ISETP.NE.AND P0, PT, R60, RZ, PT ;  /* 0x000000ff3c00720c */ /* 0x000ff60003f05270 */
[----:B------:R-:W-:Y:S04]  /*70e0*/  @P1 IMAD R4, R46, 0x2000, R47 ;  /* 0x000020002e041824 */ /* 0x000fe800078e022f */
[----:B------:R-:W-:Y:S04]  /*70f0*/  @P1 VIADD R7, R4, UR44 ;  /* 0x0000002c04071c36 */ /* 0x000fe80008000000 */
[----:B------:R-:W-:Y:S01]  /*7100*/  @P1 IMAD.IADD R2, R92, 0x1, R7 ;  /* 0x000000015c021824 */ /* 0x000fe200078e0207 */
[----:B------:R-:W-:Y:S01]  /*7110*/  @P1 IADD3 R5, PT, PT, R62, R7, RZ ;  /* 0x000000073e051210 */ /* 0x000fe20007ffe0ff */
[----:B------:R-:W-:Y:S06]  /*7120*/  @P0 BRA `(.L_x_117) ;  /* 0x00000000000c0947 */ /* 0x000fec0003800000 */
[----:B--2---:R-:W-:Y:S04]  /*7130*/  SHF.L.U32 R0, R91, 0x1f, RZ ;  /* 0x0000001f5b007819 */ /* 0x004fe800000006ff */
[----:B------:R-:W2:Y:S02]  /*7140*/  SYNCS.PHASECHK.TRANS64.TRYWAIT P0, [R3+URZ+0x90], R0 ;  /* 0x00009000030075a7 */ /* 0x000ea400080011ff */
[----:B--2---:R-:W-:Y:S05]  /*7150*/  @!P0 BRA `(.L_x_118) ;  /* 0x0000003400048947 */ /* 0x004fea0003800000 */
.L_x_117:
[----:B------:R-:W-:Y:S05]  /*7160*/  BSYNC B0 ;  /* 0x0000000000007941 */ /* 0x000fea0003800000 */
.L_x_116:
[----:B------:R-:W-:Y:S02]  /*7170*/  ISETP.NE.AND P0, PT, R61, RZ, PT ;  /* 0x000000ff3d00720c */ /* 0x000fe40003f05270 */
[----:B------:R-:W-:Y:S11]  /*7180*/  IADD3 R46, PT, PT, R46, 0x1, RZ ;  /* 0x000000012e2e7810 */ /* 0x000ff60007ffe0ff */
[----:B--2---:R-:W-:Y:S01]  /*7190*/  @P0 IMAD.IADD R0, R92, 0x1, R5 ;  /* 0x000000015c000824 */ /* 0x004fe200078e0205 */
[----:B------:R-:W-:Y:S05]  /*71a0*/  @P0 WARPSYNC.ALL ;  /* 0x0000000000000948 */ /* 0x000fea0003800000 */
[----:B------:R3:W4:Y:S04]  /*71b0*/  @P0 LDSM.16.M88.4 R48, [R4+UR44+0x400] ;  /* 0x0004002c0430083b */ /* 0x0007280008000200 */
[----:B------:R3:W2:Y:S04]  /*71c0*/  @P0 LDSM.16.M88.4 R56, [R2+0x400] ;  /* 0x000400000238083b */ /* 0x0006a80000000200 */
[----:B------:R3:W1:Y:S04]  /*71d0*/  @P0 LDSM.16.M88.4 R64, [R5+0x400] ;  /* 0x000400000540083b */ /* 0x0006680000000200 */
[----:B------:R3:W1:Y:S02]  /*71e0*/  @P0 LDSM.16.M88.4 R72, [R0+0x400] ;  /* 0x000400000048083b */ /* 0x0006640000000200 */
.L_x_115:
[----:B------:R-:W-:Y:S05]  /*71f0*/  BSYNC B1 ;  /* 0x0000000000017941 */ /* 0x000fea0003800000 */
.L_x_114:
[----:B------:R-:W-:Y:S05]  /*7200*/  VIADD R3, R39, 0x40 ;  /* 0x0000004027037836 */ /* 0x000fea0000000000 */
[----:B------:R-:W-:Y:S04]  /*7210*/  SHF.R.U32.HI R3, RZ, 0x15, R3 ;  /* 0x00000015ff037819 */ /* 0x000fe80000011603 */
[----:B------:R-:W-:Y:S11]  /*7220*/  LOP3.LUT P0, RZ, R3, 0x3, R82, 0x48, !PT ;  /* 0x0000000303ff7812 */ /* 0x000ff60007804852 */
[----:B------:R-:W-:Y:S02]  /*7230*/  @!UPT UIADD3 URZ, UPT, UPT, URZ, URZ, URZ ;  /* 0x000000fffffff290 */ /* 0x000fe4000fffe0ff */
[----:B------:R-:W-:Y:S05]  /*7240*/  @!P0 BRA `(.L_x_119) ;  /* 0x0000000000408947 */ /* 0x000fea0003800000 */
[----:B------:R-:W5:Y:S01]  /*7250*/  LDCU.64 UR8, c[0x4][0x70] ;  /* 0x01000e00ff0877ac */ /* 0x000f620008000a00 */
[----:B------:R-:W-:Y:S01]  /*7260*/  MOV R3, 0x0 ;  /* 0x0000000000037802 */ /* 0x000fe20000000f00 */
[----:B------:R-:W-:Y:S02]  /*7270*/  HFMA2 R12, -RZ, RZ, 0, 5.9604644775390625e-08 ;  /* 0x00000001ff0c7431 */ /* 0x000fe400000001ff */
[----:B------:R-:W-:Y:S02]  /*7280*/  IMAD.MOV.U32 R8, RZ, RZ, 0x192 ;  /* 0x00000192ff087424 */ /* 0x000fe400078e00ff */
[----:B------:R-:W-:Y:S01]  /*7290*/  IMAD.MOV.U32 R13, RZ, RZ, RZ ;  /* 0x000000ffff0d7224 */ /* 0x000fe200078e00ff */
[----:B------:R-:W2:Y:S01]  /*72a0*/  LDCU.64 UR6, c[0x4][0x78] ;  /* 0x01000f00ff0677ac */ /* 0x000ea20008000a00 */
[----:B---3--:R-:W3:Y:S01]  /*72b0*/  LDC.64 R2, c[0x4][R3] ;  /* 0x0100000003027b82 */ /* 0x008ee20000000a00 */
[----:B------:R-:W4:Y:S01]  /*72c0*/  LDCU.64 UR4, c[0x4][0x10] ;  /* 0x01000200ff0477ac */ /* 0x000f220008000a00 */
[----:B-----5:R-:W-:Y:S01]  /*72d0*/  MOV R5, UR9 ;  /* 0x0000000900057c02 */ /* 0x020fe20008000f00 */
[----:B------:R-:W-:Y:S01]  /*72e0*/  IMAD.U32 R4, RZ, RZ, UR8 ;  /* 0x00000008ff047e24 */ /* 0x000fe2000f8e00ff */
[----:B--2---:R-:W-:Y:S01]  /*72f0*/  MOV R7, UR7 ;  /* 0x0000000700077c02 */ /* 0x004fe20008000f00 */
[----:B------:R-:W-:Y:S01]  /*7300*/  IMAD.U32 R6, RZ, RZ, UR6 ;  /* 0x00000006ff067e24 */ /* 0x000fe2000f8e00ff */
[----:B----4-:R-:W-:Y:S01]  /*7310*/  MOV R11, UR5 ;  /* 0x00000005000b7c02 */ /* 0x010fe20008000f00 */
[----:B------:R-:W-:Y:S02]  /*7320*/  IMAD.U32 R10, RZ, RZ, UR4 ;  /* 0x00000004ff0a7e24 */ /* 0x000fe4000f8e00ff */
[----:B------:R-:W-:Y:S07]  /*7330*/  LEPC R20, `(.L_x_119) ;  /* 0x000000001014794e */ /* 0x000fee0000000000 */
[----:B-1-3--:R-:W-:Y:S05]  /*7340*/  CALL.ABS.NOINC R2 ;  /* 0x0000000002007343 */ /* 0x00afea0003c00000 */
.L_x_119:
[----:B------:R-:W-:Y:S05]  /*7350*/  WARPSYNC.ALL ;  /* 0x0000000000007948 */ /* 0x000fea0003800000 */
[----:B------:R-:W-:Y:S01]  /*7360*/  R2UR UR4, R39 ;  /* 0x00000000270472ca */ /* 0x000fe200000e0000 */
[--C-:B----4-:R-:W-:Y:S01]  /*7370*/  HADD2.F32 R40, -RZ, R48.reuse.H0_H0 ;  /* 0x20000030ff287230 */ /* 0x110fe20000004100 */
[----:B------:R-:W4:Y:S01]  /*7380*/  S2R R101, SR_CgaCtaId ;  /* 0x0000000000657919 */ /* 0x000f220000008800 */
[----:B------:R-:W-:Y:S01]  /*7390*/  HADD2.F32 R43, -RZ, R48.H1_H1 ;  /* 0x30000030ff2b7230 */ /* 0x000fe20000004100 */
[----:B------:R-:W-:Y:S01]  /*73a0*/  ISETP.NE.AND P6, PT, R95, RZ, PT ;  /* 0x000000ff5f00720c */ /* 0x000fe20003fc5270 */
[----:B------:R-:W-:Y:S01]  /*73b0*/  HADD2.F32 R42, -RZ, R49.H1_H1 ;  /* 0x30000031ff2a7230 */ /* 0x000fe20000004100 */
[----:B------:R-:W-:Y:S01]  /*73c0*/  ISETP.NE.AND P0, PT, R94, RZ, PT ;  /* 0x000000ff5e00720c */ /* 0x000fe20003f05270 */
[--C-:B------:R-:W-:Y:S01]  /*73d0*/  HADD2.F32 R44, -RZ, R50.reuse.H1_H1 ;  /* 0x30000032ff2c7230 */ /* 0x100fe20000004100 */
[----:B------:R-:W-:Y:S01]  /*73e0*/  MOV R63, UR46 ;  /* 0x0000002e003f7c02 */ /* 0x000fe20008000f00 */
[----:B--2---:R-:W-:Y:S01]  /*73f0*/  HADD2.F32 R45, -RZ, R59.H0_H0 ;  /* 0x2000003bff2d7230 */ /* 0x004fe20000004100 */
[----:B------:R-:W-:Y:S03]  /*7400*/  BSSY.RECONVERGENT B0, `(.L_x_120) ;  /* 0x0000088000007945 */ /* 0x000fe60003800200 */
[----:B---3--:R-:W2:Y:S04]  /*7410*/  LDTM.16dp256bit.x8 R4, tmem[UR4+0x40] ;  /* 0x00004004000479ee */ /* 0x008ea800081a0000 */
[----:B------:R-:W-:Y:S02]  /*7420*/  @P6 LEA R63, R63, UR44, 0x3 ;  /* 0x0000002c3f3f6c11 */ /* 0x000fe4000f8e18ff */
[----:B-1----:R-:W-:Y:S02]  /*7430*/  @P6 SHF.L.U32 R108, R91, 0x1f, RZ ;  /* 0x0000001f5b6c6819 */ /* 0x002fe400000006ff */
[----:B------:R-:W-:Y:S02]  /*7440*/  @P6 IADD3 R102, PT, PT, R63, 0xb0, RZ ;  /* 0x000000b03f666810 */ /* 0x000fe40007ffe0ff */
[----:B------:R-:W-:Y:S01]  /*7450*/  LEA R63, R46, UR44, 0x3 ;  /* 0x0000002c2e3f7c11 */ /* 0x000fe2000f8e18ff */
[C---:B--2---:R-:W-:Y:S01]  /*7460*/  FMUL R0, R38.reuse, R4 ;  /* 0x0000000426007220 */ /* 0x044fe20000400000 */
[C---:B------:R-:W-:Y:S01]  /*7470*/  FMUL R2, R38.reuse, R5 ;  /* 0x0000000526027220 */ /* 0x040fe20000400000 */
[C---:B------:R-:W-:Y:S01]  /*7480*/  FMUL R3, R38.reuse, R6 ;  /* 0x0000000626037220 */ /* 0x040fe20000400000 */
[C---:B------:R-:W-:Y:S01]  /*7490*/  FMUL R7, R38.reuse, R7 ;  /* 0x0000000726077220 */ /* 0x040fe20000400000 */
[C---:B------:R-:W-:Y:S01]  /*74a0*/  FFMA R0, R41.reuse, R40, R0 ;  /* 0x0000002829007223 */ /* 0x040fe20000000000 */
[----:B------:R-:W-:Y:S02]  /*74b0*/  HADD2.F32 R40, -RZ, R49.H0_H0 ;  /* 0x20000031ff287230 */ /* 0x000fe40000004100 */
[C---:B------:R-:W-:Y:S01]  /*74c0*/  FFMA R2, R41.reuse, R43, R2 ;  /* 0x0000002b29027223 */ /* 0x040fe20000000002 */
[C---:B------:R-:W-:Y:S01]  /*74d0*/  FMUL R4, R38.reuse, R8 ;  /* 0x0000000826047220 */ /* 0x040fe20000400000 */
[--C-:B------:R-:W-:Y:S02]  /*74e0*/  HADD2.F32 R43, -RZ, R51.reuse.H0_H0 ;  /* 0x20000033ff2b7230 */ /* 0x100fe40000004100 */
[----:B------:R-:W-:Y:S01]  /*74f0*/  FMUL R5, R38, R9 ;  /* 0x0000000926057220 */ /* 0x000fe20000400000 */
[C---:B------:R-:W-:Y:S01]  /*7500*/  FFMA R3, R41.reuse, R40, R3 ;  /* 0x0000002829037223 */ /* 0x040fe20000000003 */
[----:B------:R-:W-:Y:S01]  /*7510*/  HADD2.F32 R40, -RZ, R50.H0_H0 ;  /* 0x20000032ff287230 */ /* 0x000fe20000004100 */
[----:B------:R-:W-:Y:S01]  /*7520*/  F2FP.F16.F32.PACK_AB R52, R2, R0 ;  /* 0x000000000234723e */ /* 0x000fe200000000ff */
[C---:B------:R-:W-:Y:S01]  /*7530*/  FFMA R7, R41.reuse, R42, R7 ;  /* 0x0000002a29077223 */ /* 0x040fe20000000007 */
[----:B------:R-:W-:Y:S02]  /*7540*/  HADD2.F32 R42, -RZ, R51.H1_H1 ;  /* 0x30000033ff2a7230 */ /* 0x000fe40000004100 */
[C---:B------:R-:W-:Y:S01]  /*7550*/  FMUL R6, R38.reuse, R10 ;  /* 0x0000000a26067220 */ /* 0x040fe20000400000 */
[C---:B------:R-:W-:Y:S01]  /*7560*/  FFMA R4, R41.reuse, R40, R4 ;  /* 0x0000002829047223 */ /* 0x040fe20000000004 */
[----:B------:R-:W-:Y:S01]  /*7570*/  FFMA R5, R41, R44, R5 ;  /* 0x0000002c29057223 */ /* 0x000fe20000000005 */
[----:B------:R-:W-:Y:S01]  /*7580*/  F2FP.F16.F32.PACK_AB R53, R7, R3 ;  /* 0x000000030735723e */ /* 0x000fe200000000ff */
[----:B------:R-:W-:Y:S01]  /*7590*/  FFMA R6, R41, R43, R6 ;  /* 0x0000002b29067223 */ /* 0x000fe20000000006 */
[C---:B------:R-:W-:Y:S01]  /*75a0*/  FMUL R11, R38.reuse, R11 ;  /* 0x0000000b260b7220 */ /* 0x040fe20000400000 */
[--C-:B------:R-:W-:Y:S01]  /*75b0*/  HADD2.F32 R40, -RZ, R56.reuse.H0_H0 ;  /* 0x20000038ff287230 */ /* 0x100fe20000004100 */
[----:B------:R-:W-:Y:S01]  /*75c0*/  F2FP.F16.F32.PACK_AB R54, R5, R4 ;  /* 0x000000040536723e */ /* 0x000fe200000000ff */
[C---:B------:R-:W-:Y:S01]  /*75d0*/  FMUL R8, R38.reuse, R12 ;  /* 0x0000000c26087220 */ /* 0x040fe20000400000 */
        /* <DEDUP_REMOVED lines=13> */
[--C-:B------:R-:W-:Y:S02]  /*76b0*/  HADD2.F32 R43, -RZ, R58.reuse.H0_H0 ;  /* 0x2000003aff2b7230 */ /* 0x100fe40000004100 */
[----:B------:R-:W-:Y:S01]  /*76c0*/  FFMA R15, R41, R40, R15 ;  /* 0x00000028290f7223 */ /* 0x000fe2000000000f */
[C---:B------:R-:W-:Y:S01]  /*76d0*/  FMUL R12, R38.reuse, R16 ;  /* 0x00000010260c7220 */ /* 0x040fe20000400000 */
[----:B------:R-:W-:Y:S02]  /*76e0*/  HADD2.F32 R42, -RZ, R58.H1_H1 ;  /* 0x3000003aff2a7230 */ /* 0x000fe40000004100 */
[C---:B------:R-:W-:Y:S01]  /*76f0*/  FMUL R13, R38.reuse, R17 ;  /* 0x00000011260d7220 */ /* 0x040fe20000400000 */
[C---:B------:R-:W-:Y:S01]  /*7700*/  FMUL R14, R38.reuse, R18 ;  /* 0x00000012260e7220 */ /* 0x040fe20000400000 */
[----:B------:R-:W-:Y:S01]  /*7710*/  F2FP.F16.F32.PACK_AB R69, R15, R10 ;  /* 0x0000000a0f45723e */ /* 0x000fe200000000ff */
[C---:B------:R-:W-:Y:S01]  /*7720*/  FFMA R12, R41.reuse, R43, R12 ;  /* 0x0000002b290c7223 */ /* 0x040fe2000000000c */
[----:B------:R-:W-:Y:S02]  /*7730*/  HADD2.F32 R40, -RZ, R59.H1_H1 ;  /* 0x3000003bff287230 */ /* 0x000fe40000004100 */
[C---:B------:R-:W-:Y:S01]  /*7740*/  FFMA R13, R41.reuse, R42, R13 ;  /* 0x0000002a290d7223 */ /* 0x040fe2000000000d */
[----:B------:R-:W-:Y:S01]  /*7750*/  FFMA R14, R41, R45, R14 ;  /* 0x0000002d290e7223 */ /* 0x000fe2000000000e */
[C---:B------:R-:W-:Y:S01]  /*7760*/  FMUL R19, R38.reuse, R19 ;  /* 0x0000001326137220 */ /* 0x040fe20000400000 */
[--C-:B------:R-:W-:Y:S02]  /*7770*/  HADD2.F32 R43, -RZ, R64.reuse.H0_H0 ;  /* 0x20000040ff2b7230 */ /* 0x100fe40000004100 */
        /* <DEDUP_REMOVED lines=13> */
[--C-:B------:R-:W-:Y:S01]  /*7850*/  HADD2.F32 R42, -RZ, R66.reuse.H0_H0 ;  /* 0x20000042ff2a7230 */ /* 0x100fe20000004100 */
[----:B------:R2:W-:Y:S01]  /*7860*/  STSM.16.M88.4 [R96+0x2400], R68 ;  /* 0x0024004460007844 */ /* 0x0005e20000000200 */
[----:B-1----:R-:W-:Y:S01]  /*7870*/  F2FP.F16.F32.PACK_AB R52, R17, R16 ;  /* 0x000000101134723e */ /* 0x002fe200000000ff */
[----:B------:R-:W-:Y:S01]  /*7880*/  FFMA R23, R41, R40, R23 ;  /* 0x0000002829177223 */ /* 0x000fe20000000017 */
        /* <DEDUP_REMOVED lines=19> */
[C---:B------:R-:W-:Y:S01]  /*79c0*/  FFMA R25, R41.reuse, R42, R25 ;  /* 0x0000002a29197223 */ /* 0x040fe20000000019 */
[----:B------:R-:W-:Y:S02]  /*79d0*/  HADD2.F32 R40, -RZ, R73.H1_H1 ;  /* 0x30000049ff287230 */ /* 0x000fe40000004100 */
[C---:B------:R-:W-:Y:S01]  /*79e0*/  FFMA R26, R41.reuse, R43, R26 ;  /* 0x0000002b291a7223 */ /* 0x040fe2000000001a */
[C---:B------:R-:W-:Y:S01]  /*79f0*/  FMUL R31, R38.reuse, R31 ;  /* 0x0000001f261f7220 */ /* 0x040fe20000400000 */
[--C-:B------:R-:W-:Y:S02]  /*7a00*/  HADD2.F32 R43, -RZ, R74.reuse.H0_H0 ;  /* 0x2000004aff2b7230 */ /* 0x100fe40000004100 */
[C---:B------:R-:W-:Y:S01]  /*7a10*/  FMUL R28, R38.reuse, R32 ;  /* 0x00000020261c7220 */ /* 0x040fe20000400000 */
[----:B------:R-:W-:Y:S02]  /*7a20*/  HADD2.F32 R42, -RZ, R74.H1_H1 ;  /* 0x3000004aff2a7230 */ /* 0x000fe40000004100 */
[C---:B------:R-:W-:Y:S01]  /*7a30*/  FMUL R29, R38.reuse, R33 ;  /* 0x00000021261d7220 */ /* 0x040fe20000400000 */
[--C-:B------:R-:W-:Y:S02]  /*7a40*/  HADD2.F32 R45, -RZ, R75.reuse.H0_H0 ;  /* 0x2000004bff2d7230 */ /* 0x100fe40000004100 */
[C---:B------:R-:W-:Y:S01]  /*7a50*/  FMUL R30, R38.reuse, R34 ;  /* 0x00000022261e7220 */ /* 0x040fe20000400000 */
[----:B------:R-:W-:Y:S02]  /*7a60*/  HADD2.F32 R44, -RZ, R75.H1_H1 ;  /* 0x3000004bff2c7230 */ /* 0x000fe40000004100 */
[C---:B------:R-:W-:Y:S01]  /*7a70*/  FFMA R31, R41.reuse, R40, R31 ;  /* 0x00000028291f7223 */ /* 0x040fe2000000001f */
        /* <DEDUP_REMOVED lines=9> */
[----:B------:R2:W-:Y:S01]  /*7b10*/  STSM.16.M88.4 [R99+0x2000], R52 ;  /* 0x0020003463007844 */ /* 0x0005e20000000200 */
[----:B------:R-:W-:Y:S02]  /*7b20*/  F2FP.F16.F32.PACK_AB R106, R29, R28 ;  /* 0x0000001c1d6a723e */ /* 0x000fe400000000ff */
[----:B------:R-:W-:Y:S02]  /*7b30*/  F2FP.F16.F32.PACK_AB R107, R35, R30 ;  /* 0x0000001e236b723e */ /* 0x000fe400000000ff */
[----:B----4-:R-:W-:Y:S03]  /*7b40*/  @P6 PRMT R102, R101, 0x654, R102 ;  /* 0x0000065465666816 */ /* 0x010fe60000000066 */
[----:B------:R2:W-:Y:S01]  /*7b50*/  STSM.16.M88.4 [R100+0x2000], R104 ;  /* 0x0020006864007844 */ /* 0x0005e20000000200 */
[----:B------:R-:W-:Y:S01]  /*7b60*/  @!PT LDS RZ, [RZ] ;  /* 0x00000000fffff984 */ /* 0x000fe20000000800 */
[----:B------:R-:W-:Y:S01]  /*7b70*/  @!PT LDS RZ, [RZ] ;  /* 0x00000000fffff984 */ /* 0x000fe20000000800 */
[----:B------:R-:W-:Y:S01]  /*7b80*/  @!PT LDS RZ, [RZ] ;  /* 0x00000000fffff984 */ /* 0x000fe20000000800 */
[----:B------:R-:W-:Y:S01]  /*7b90*/  @!PT LDS RZ, [RZ] ;  /* 0x00000000fffff984 */ /* 0x000fe20000000800 */
[----:B------:R1:W-:Y:S07]  /*7ba0*/  MEMBAR.ALL.CTA ;  /* 0x0000000000007992 */ /* 0x0003ee0000008000 */
[----:B-1----:R-:W1:Y:S02]  /*7bb0*/  FENCE.VIEW.ASYNC.S ;  /* 0x00000000000073c6 */ /* 0x002e640000000000 */
[----:B-1----:R-:W-:Y:S06]  /*7bc0*/  BAR.SYNC.DEFER_BLOCKING 0x1, 0x80 ;  /* 0x0042000000007b1d */ /* 0x002fec0000010000 */
[----:B------:R-:W-:Y:S05]  /*7bd0*/  @P0 BRA `(.L_x_121) ;  /* 0x0000000000280947 */ /* 0x000fea0003800000 */
[----:B------:R-:W1:Y:S01]  /*7be0*/  LDCU.64 UR6, c[0x0][0x348] ;  /* 0x00006900ff0677ac */ /* 0x000e620008000a00 */
[----:B------:R-:W-:Y:S02]  /*7bf0*/  UIADD3 UR9, UPT, UPT, UR49, 0x40, URZ ;  /* 0x0000004031097890 */ /* 0x000fe4000fffe0ff */
[----:B------:R-:W-:Y:S01]  /*7c00*/  UIADD3 UR8, UPT, UPT, UR44, 0x2400, URZ ;  /* 0x000024002c087890 */ /* 0x000fe2000fffe0ff */
[----:B------:R-:W-:Y:S01]  /*7c10*/  UMOV UR10, UR50 ;  /* 0x00000032000a7c82 */ /* 0x000fe20008000000 */
[----:B------:R-:W-:Y:S01]  /*7c20*/  UMOV UR11, UR36 ;  /* 0x00000024000b7c82 */ /* 0x000fe20008000000 */
[----:B-1----:R-:W-:Y:S04]  /*7c30*/  UIADD3 UR4, UP0, UPT, UR6, 0x680, URZ ;  /* 0x0000068006047890 */ /* 0x002fe8000ff1e0ff */
[----:B------:R-:W-:Y:S09]  /*7c40*/  UIADD3.X UR5, UPT, UPT, URZ, UR7, URZ, UP0, !UPT ;  /* 0x00000007ff057290 */ /* 0x000ff200087fe4ff */
[----:B------:R1:W-:Y:S01]  /*7c50*/  UTMASTG.3D [UR8], [UR4] ;  /* 0x00000008040073b5 */ /* 0x0003e20008010000 */
[----:B------:R0:W-:Y:S01]  /*7c60*/  UTMACMDFLUSH ;  /* 0x00000000000079b7 */ /* 0x0001e20000000000 */
[----:B-1----:R-:W-:Y:S04]  /*7c70*/  DEPBAR.LE SB0, 0x1 ;  /* 0x000080400000791a */ /* 0x002fe80000000000 */
.L_x_121:
[----:B------:R-:W-:Y:S05]  /*7c80*/  BSYNC.RECONVERGENT B0 ;  /* 0x0000000000007941 */ /* 0x000fea0003800200 */
.L_x_120:
[----:B------:R-:W-:Y:S01]  /*7c90*/  BAR.SYNC.DEFER_BLOCKING 0x1, 0x80 ;  /* 0x0042000000007b1d */ /* 0x000fe20000010000 */
[----:B------:R-:W-:Y:S04]  /*7ca0*/  UIADD3 UR4, UPT, UPT, UR46, 0x1, URZ ;  /* 0x000000012e047890 */ /* 0x000fe8000fffe0ff */
[----:B------:R-:W-:Y:S04]  /*7cb0*/  UISETP.NE.AND UP0, UPT, UR4, 0x4, UPT ;  /* 0x000000040400788c */ /* 0x000fe8000bf05270 */
[----:B------:R-:W-:Y:S01]  /*7cc0*/  USEL UR45, UR4, URZ, UP0 ;  /* 0x000000ff042d7287 */ /* 0x000fe20008000000 */
[----:B------:R1:W-:Y:S01]  /*7cd0*/  @P6 SYNCS.ARRIVE.TRANS64.RED.A1T0 RZ, [R102+URZ], RZ ;  /* 0x000000ff66ff69a7 */ /* 0x0003e200081004ff */
[----:B------:R-:W-:Y:S01]  /*7ce0*/  BSSY B1, `(.L_x_122) ;  /* 0x0000018000017945 */ /* 0x000fe20003800000 */
[----:B------:R-:W3:Y:S02]  /*7cf0*/  @P6 SYNCS.PHASECHK.TRANS64.TRYWAIT P0, [R63+URZ+0x90], R108 ;  /* 0x0000906c3f0065a7 */ /* 0x000ee400080011ff */
[----:B---3--:R-:W-:Y:S01]  /*7d00*/  @P6 SEL R60, RZ, 0x1, !P0 ;  /* 0x00000001ff3c6807 */ /* 0x008fe20004000000 */
[----:B-1----:R-:W-:Y:S06]  /*7d10*/  @!P6 BRA `(.L_x_123) ;  /* 0x000000000050e947 */ /* 0x002fec0003800000 */
        /* <DEDUP_REMOVED lines=8> */
[----:B------:R-:W-:Y:S04]  /*7da0*/  SHF.L.U32 R4, R91, 0x1f, RZ ;  /* 0x0000001f5b047819 */ /* 0x000fe800000006ff */
[----:B------:R-:W1:Y:S02]  /*7db0*/  SYNCS.PHASECHK.TRANS64.TRYWAIT P0, [R63+URZ+0x90], R4 ;  /* 0x000090043f0075a7 */ /* 0x000e6400080011ff */
[----:B-1----:R-:W-:Y:S05]  /*7dc0*/  @!P0 BRA `(.L_x_126) ;  /* 0x0000002400fc8947 */ /* 0x002fea0003800000 */
.L_x_125:
[----:B------:R-:W-:Y:S05]  /*7dd0*/  BSYNC B0 ;  /* 0x0000000000007941 */ /* 0x000fea0003800000 */
.L_x_124:
[----:B------:R-:W-:Y:S02]  /*7de0*/  ISETP.NE.AND P0, PT, R61, RZ, PT ;  /* 0x000000ff3d00720c */ /* 0x000fe40003f05270 */
[----:B------:R-:W-:Y:S11]  /*7df0*/  IADD3 R46, PT, PT, R46, 0x1, RZ ;  /* 0x000000012e2e7810 */ /* 0x000ff60007ffe0ff */
[----:B-1----:R-:W-:Y:S01]  /*7e00*/  @P0 IMAD.IADD R4, R92, 0x1, R3 ;  /* 0x000000015c040824 */ /* 0x002fe200078e0203 */
[----:B------:R-:W-:Y:S05]  /*7e10*/  @P0 WARPSYNC.ALL ;  /* 0x0000000000000948 */ /* 0x000fea0003800000 */
[----:B------:R1:W3:Y:S04]  /*7e20*/  @P0 LDSM.16.M88.4 R48, [R2+UR44+0x400] ;  /* 0x0004002c0230083b */ /* 0x0002e80008000200 */
[----:B------:R1:W4:Y:S04]  /*7e30*/  @P0 LDSM.16.M88.4 R56, [R0+0x400] ;  /* 0x000400000038083b */ /* 0x0003280000000200 */
[----:B------:R1:W1:Y:S04]  /*7e40*/  @P0 LDSM.16.M88.4 R64, [R3+0x400] ;  /* 0x000400000340083b */ /* 0x0002680000000200 */
[----:B------:R1:W1:Y:S02]  /*7e50*/  @P0 LDSM.16.M88.4 R72, [R4+0x400] ;  /* 0x000400000448083b */ /* 0x0002640000000200 */
.L_x_123:
[----:B------:R-:W-:Y:S05]  /*7e60*/  BSYNC B1 ;  /* 0x0000000000017941 */ /* 0x000fea0003800000 */
.L_x_122:
[----:B-1----:R-:W-:Y:S05]  /*7e70*/  VIADD R3, R39, 0x80 ;  /* 0x0000008027037836 */ /* 0x002fea0000000000 */
[----:B------:R-:W-:Y:S04]  /*7e80*/  SHF.R.U32.HI R3, RZ, 0x15, R3 ;  /* 0x00000015ff037819 */ /* 0x000fe80000011603 */
[----:B------:R-:W-:Y:S11]  /*7e90*/  LOP3.LUT P0, RZ, R3, 0x3, R82, 0x48, !PT ;  /* 0x0000000303ff7812 */ /* 0x000ff60007804852 */
[----:B------:R-:W-:Y:S02]  /*7ea0*/  @!UPT UIADD3 URZ, UPT, UPT, URZ, URZ, URZ ;  /* 0x000000fffffff290 */ /* 0x000fe4000fffe0ff */
[----:B------:R-:W-:Y:S05]  /*7eb0*/  @!P0 BRA `(.L_x_127) ;  /* 0x0000000000408947 */ /* 0x000fea0003800000 */
[----:B------:R-:W1:Y:S01]  /*7ec0*/  LDCU.64 UR8, c[0x4][0x70] ;  /* 0x01000e00ff0877ac */ /* 0x000e620008000a00 */
[----:B------:R-:W-:Y:S01]  /*7ed0*/  MOV R3, 0x0 ;  /* 0x0000000000037802 */ /* 0x000fe20000000f00 */
[----:B------:R-:W-:Y:S02]  /*7ee0*/  HFMA2 R12, -RZ, RZ, 0, 5.9604644775390625e-08 ;  /* 0x00000001ff0c7431 */ /* 0x000fe400000001ff */
[----:B------:R-:W-:Y:S02]  /*7ef0*/  IMAD.MOV.U32 R8, RZ, RZ, 0x192 ;  /* 0x00000192ff087424 */ /* 0x000fe400078e00ff */
[----:B------:R-:W-:Y:S01]  /*7f00*/  IMAD.MOV.U32 R13, RZ, RZ, RZ ;  /* 0x000000ffff0d7224 */ /* 0x000fe200078e00ff */
[----:B------:R-:W5:Y:S01]  /*7f10*/  LDCU.64 UR6, c[0x4][0x78] ;  /* 0x01000f00ff0677ac */ /* 0x000f620008000a00 */
[----:B------:R-:W2:Y:S01]  /*7f20*/  LDC.64 R2, c[0x4][R3] ;  /* 0x0100000003027b82 */ /* 0x000ea20000000a00 */
[----:B------:R-:W3:Y:S01]  /*7f30*/  LDCU.64 UR4, c[0x4][0x10] ;  /* 0x01000200ff0477ac */ /* 0x000ee20008000a00 */
[----:B-1----:R-:W-:Y:S01]  /*7f40*/  MOV R5, UR9 ;  /* 0x0000000900057c02 */ /* 0x002fe20008000f00 */
[----:B------:R-:W-:Y:S01]  /*7f50*/  IMAD.U32 R4, RZ, RZ, UR8 ;  /* 0x00000008ff047e24 */ /* 0x000fe2000f8e00ff */
[----:B-----5:R-:W-:Y:S01]  /*7f60*/  MOV R7, UR7 ;  /* 0x0000000700077c02 */ /* 0x020fe20008000f00 */
[----:B------:R-:W-:Y:S01]  /*7f70*/  IMAD.U32 R6, RZ, RZ, UR6 ;  /* 0x00000006ff067e24 */ /* 0x000fe2000f8e00ff */
[----:B---3--:R-:W-:Y:S01]  /*7f80*/  MOV R11, UR5 ;  /* 0x00000005000b7c02 */ /* 0x008fe20008000f00 */
[----:B------:R-:W-:Y:S02]  /*7f90*/  IMAD.U32 R10, RZ, RZ, UR4 ;  /* 0x00000004ff0a7e24 */ /* 0x000fe4000f8e00ff */
[----:B------:R-:W-:Y:S07]  /*7fa0*/  LEPC R20, `(.L_x_127) ;  /* 0x000000001014794e */ /* 0x000fee0000000000 */
[----:B--2-4-:R-:W-:Y:S05]  /*7fb0*/  CALL.ABS.NOINC R2 ;  /* 0x0000000002007343 */ /* 0x014fea0003c00000 */
.L_x_127:
[----:B------:R-:W-:Y:S05]  /*7fc0*/  WARPSYNC.ALL ;  /* 0x0000000000007948 */ /* 0x000fea0003800000 */
[----:B------:R-:W-:Y:S01]  /*7fd0*/  R2UR UR4, R39 ;  /* 0x00000000270472ca */ /* 0x000fe200000e0000 */
[--C-:B---3--:R-:W-:Y:S01]  /*7fe0*/  HADD2.F32 R40, -RZ, R48.reuse.H0_H0 ;  /* 0x20000030ff287230 */ /* 0x108fe20000004100 */
[----:B------:R-:W-:Y:S01]  /*7ff0*/  ISETP.NE.AND P6, PT, R95, RZ, PT ;  /* 0x000000ff5f00720c */ /* 0x000fe20003fc5270 */
[----:B------:R-:W-:Y:S01]  /*8000*/  HADD2.F32 R43, -RZ, R48.H1_H1 ;  /* 0x30000030ff2b7230 */ /* 0x000fe20000004100 */
[----:B------:R-:W-:Y:S01]  /*8010*/  ISETP.NE.AND P0, PT, R94, RZ, PT ;  /* 0x000000ff5e00720c */ /* 0x000fe20003f05270 */
[----:B------:R-:W-:Y:S01]  /*8020*/  HADD2.F32 R42, -RZ, R49.H0_H0 ;  /* 0x20000031ff2a7230 */ /* 0x000fe20000004100 */
[----:B------:R-:W-:Y:S01]  /*8030*/  MOV R63, UR45 ;  /* 0x0000002d003f7c02 */ /* 0x000fe20008000f00 */
[--C-:B------:R-:W-:Y:S01]  /*8040*/  HADD2.F32 R45, -RZ, R51.reuse.H0_H0 ;  /* 0x20000033ff2d7230 */ /* 0x100fe20000004100 */
[----:B------:R-:W-:Y:S01]  /*8050*/  BSSY.RECONVERGENT B0, `(.L_x_128) ;  /* 0x0000089000007945 */ /* 0x000fe20003800200 */
[----:B------:R-:W-:Y:S01]  /*8060*/  HADD2.F32 R44, -RZ, R51.H1_H1 ;  /* 0x30000033ff2c7230 */ /* 0x000fe20000004100 */
[----:B------:R-:W-:Y:S03]  /*8070*/  LEA R108, R46, UR44, 0x3 ;  /* 0x0000002c2e6c7c11 */ /* 0x000fe6000f8e18ff */
[----:B------:R-:W1:Y:S02]  /*8080*/  LDTM.16dp256bit.x8 R4, tmem[UR4+0x80] ;  /* 0x00008004000479ee */ /* 0x000e6400081a0000 */
[----:B------:R-:W-:Y:S04]  /*8090*/  @P6 LEA R63, R63, UR44, 0x3 ;  /* 0x0000002c3f3f6c11 */ /* 0x000fe8000f8e18ff */
[----:B------:R-:W-:Y:S02]  /*80a0*/  @P6 IADD3 R102, PT, PT, R63, 0xb0, RZ ;  /* 0x000000b03f666810 */ /* 0x000fe40007ffe0ff */
[----:B------:R-:W-:Y:S02]  /*80b0*/  @P6 SHF.L.U32 R63, R91, 0x1f, RZ ;  /* 0x0000001f5b3f6819 */ /* 0x000fe400000006ff */
[----:B------:R-:W-:Y:S01]  /*80c0*/  @P6 PRMT R102, R101, 0x654, R102 ;  /* 0x0000065465666816 */ /* 0x000fe20000000066 */
[C---:B-1----:R-:W-:Y:S01]  /*80d0*/  FMUL R0, R38.reuse, R4 ;  /* 0x0000000426007220 */ /* 0x042fe20000400000 */
[C---:B------:R-:W-:Y:S01]  /*80e0*/  FMUL R2, R38.reuse, R5 ;  /* 0x0000000526027220 */ /* 0x040fe20000400000 */
[C---:B------:R-:W-:Y:S01]  /*80f0*/  FMUL R3, R38.reuse, R6 ;  /* 0x0000000626037220 */ /* 0x040fe20000400000 */
        /* <DEDUP_REMOVED lines=8> */
[----:B--2---:R-:W-:Y:S01]  /*8180*/  F2FP.F16.F32.PACK_AB R68, R2, R0 ;  /* 0x000000000244723e */ /* 0x004fe200000000ff */
[C---:B------:R-:W-:Y:S01]  /*8190*/  FFMA R7, R41.reuse, R40, R7 ;  /* 0x0000002829077223 */ /* 0x040fe20000000007 */
[----:B------:R-:W-:Y:S01]  /*81a0*/  FFMA R4, R41, R43, R4 ;  /* 0x0000002b29047223 */ /* 0x000fe20000000004 */
[C---:B------:R-:W-:Y:S01]  /*81b0*/  FMUL R5, R38.reuse, R9 ;  /* 0x0000000926057220 */ /* 0x040fe20000400000 */
[C---:B------:R-:W-:Y:S01]  /*81c0*/  FMUL R6, R38.reuse, R10 ;  /* 0x0000000a26067220 */ /* 0x040fe20000400000 */
[C---:B------:R-:W-:Y:S01]  /*81d0*/  FMUL R11, R38.reuse, R11 ;  /* 0x0000000b260b7220 */ /* 0x040fe20000400000 */
[--C-:B----4-:R-:W-:Y:S01]  /*81e0*/  HADD2.F32 R40, -RZ, R56.reuse.H0_H0 ;  /* 0x20000038ff287230 */ /* 0x110fe20000004100 */
[----:B------:R-:W-:Y:S01]  /*81f0*/  F2FP.F16.F32.PACK_AB R69, R7, R3 ;  /* 0x000000030745723e */ /* 0x000fe200000000ff */
[C---:B------:R-:W-:Y:S01]  /*8200*/  FFMA R5, R41.reuse, R42, R5 ;  /* 0x0000002a29057223 */ /* 0x040fe20000000005 */
[C---:B------:R-:W-:Y:S01]  /*8210*/  FFMA R6, R41.reuse, R45, R6 ;  /* 0x0000002d29067223 */ /* 0x040fe20000000006 */
[----:B------:R-:W-:Y:S01]  /*8220*/  FFMA R11, R41, R44, R11 ;  /* 0x0000002c290b7223 */ /* 0x000fe2000000000b */
[C---:B------:R-:W-:Y:S01]  /*8230*/  FMUL R8, R38.reuse, R12 ;  /* 0x0000000c26087220 */ /* 0x040fe20000400000 */
[----:B------:R-:W-:Y:S01]  /*8240*/  HADD2.F32 R42, -RZ, R56.H1_H1 ;  /* 0x30000038ff2a7230 */ /* 0x000fe20000004100 */
[----:B------:R-:W-:Y:S01]  /*8250*/  F2FP.F16.F32.PACK_AB R70, R5, R4 ;  /* 0x000000040546723e */ /* 0x000fe200000000ff */
[C---:B------:R-:W-:Y:S01]  /*8260*/  FMUL R9, R38.reuse, R13 ;  /* 0x0000000d26097220 */ /* 0x040fe20000400000 */
[----:B------:R-:W-:Y:S01]  /*8270*/  F2FP.F16.F32.PACK_AB R71, R11, R6 ;  /* 0x000000060b47723e */ /* 0x000fe200000000ff */
[C---:B------:R-:W-:Y:S01]  /*8280*/  FFMA R8, R41.reuse, R40, R8 ;  /* 0x0000002829087223 */ /* 0x040fe20000000008 */
[--C-:B------:R-:W-:Y:S02]  /*8290*/  HADD2.F32 R43, -RZ, R57.reuse.H0_H0 ;  /* 0x20000039ff2b7230 */ /* 0x100fe40000004100 */
[----:B------:R-:W-:Y:S01]  /*82a0*/  FFMA R9, R41, R42, R9 ;  /* 0x0000002a29097223 */ /* 0x000fe20000000009 */
[C---:B------:R-:W-:Y:S01]  /*82b0*/  FMUL R10, R38.reuse, R14 ;  /* 0x0000000e260a7220 */ /* 0x040fe20000400000 */
[----:B------:R-:W-:Y:S01]  /*82c0*/  HADD2.F32 R40, -RZ, R57.H1_H1 ;  /* 0x30000039ff287230 */ /* 0x000fe20000004100 */
[----:B------:R1:W-:Y:S01]  /*82d0*/  STSM.16.M88.4 [R97+0x4400], R68 ;  /* 0x0044004461007844 */ /* 0x0003e20000000200 */
[C---:B------:R-:W-:Y:S01]  /*82e0*/  FMUL R15, R38.reuse, R15 ;  /* 0x0000000f260f7220 */ /* 0x040fe20000400000 */
[----:B------:R-:W-:Y:S01]  /*82f0*/  F2FP.F16.F32.PACK_AB R52, R9, R8 ;  /* 0x000000080934723e */ /* 0x000fe200000000ff */
[C---:B------:R-:W-:Y:S01]  /*8300*/  FFMA R10, R41.reuse, R43, R10 ;  /* 0x0000002b290a7223 */ /* 0x040fe2000000000a */
[--C-:B------:R-:W-:Y:S02]  /*8310*/  HADD2.F32 R42, -RZ, R58.reuse.H0_H0 ;  /* 0x2000003aff2a7230 */ /* 0x100fe40000004100 */
        /* <DEDUP_REMOVED lines=26> */
[----:B-1----:R-:W-:Y:S01]  /*84c0*/  F2FP.F16.F32.PACK_AB R68, R17, R16 ;  /* 0x000000101144723e */ /* 0x002fe200000000ff */
        /* <DEDUP_REMOVED lines=45> */
[----:B------:R-:W-:Y:S05]  /*87a0*/  F2FP.F16.F32.PACK_AB R107, R35, R30 ;  /* 0x0000001e236b723e */ /* 0x000fea00000000ff */
        /* <DEDUP_REMOVED lines=19> */
.L_x_129:
[----:B------:R-:W-:Y:S05]  /*88e0*/  BSYNC.RECONVERGENT B0 ;  /* 0x0000000000007941 */ /* 0x000fea0003800200 */
.L_x_128:
        /* <DEDUP_REMOVED lines=20> */
.L_x_133:
[----:B------:R-:W-:Y:S05]  /*8a30*/  BSYNC B0 ;  /* 0x0000000000007941 */ /* 0x000fea0003800000 */
.L_x_132:
[----:B------:R-:W-:Y:S11]  /*8a40*/  ISETP.NE.AND P0, PT, R61, RZ, PT ;  /* 0x000000ff3d00720c */ /* 0x000ff60003f05270 */
[----:B------:R-:W-:Y:S02]  /*8a50*/  @!UPT UIADD3 URZ, UPT, UPT, URZ, URZ, URZ ;  /* 0x000000fffffff290 */ /* 0x000fe4000fffe0ff */
[----:B------:R-:W-:Y:S01]  /*8a60*/  @P0 IADD3 R2, PT, PT, R92, R5, RZ ;  /* 0x000000055c020210 */ /* 0x000fe20007ffe0ff */
[----:B------:R-:W-:Y:S05]  /*8a70*/  @P0 WARPSYNC.ALL ;  /* 0x0000000000000948 */ /* 0x000fea0003800000 */
[----:B------:R3:W4:Y:S04]  /*8a80*/  @P0 LDSM.16.M88.4 R48, [R46+UR44+0x400] ;  /* 0x0004002c2e30083b */ /* 0x0007280008000200 */
[----:B------:R3:W1:Y:S04]  /*8a90*/  @P0 LDSM.16.M88.4 R56, [R0+0x400] ;  /* 0x000400000038083b */ /* 0x0006680000000200 */
[----:B------:R3:W1:Y:S04]  /*8aa0*/  @P0 LDSM.16.M88.4 R64, [R5+0x400] ;  /* 0x000400000540083b */ /* 0x0006680000000200 */
[----:B------:R3:W1:Y:S02]  /*8ab0*/  @P0 LDSM.16.M88.4 R72, [R2+0x400] ;  /* 0x000400000248083b */ /* 0x0006640000000200 */
.L_x_131:
[----:B------:R-:W-:Y:S05]  /*8ac0*/  BSYNC B1 ;  /* 0x0000000000017941 */ /* 0x000fea0003800000 */
.L_x_130:
        /* <DEDUP_REMOVED lines=11> */
[----:B---3--:R-:W3:Y:S01]  /*8b80*/  LDC.64 R2, c[0x4][R3] ;  /* 0x0100000003027b82 */ /* 0x008ee20000000a00 */
[----:B------:R-:W2:Y:S01]  /*8b90*/  LDCU.64 UR4, c[0x4][0x10] ;  /* 0x01000200ff0477ac */ /* 0x000ea20008000a00 */
[----:B-1----:R-:W-:Y:S01]  /*8ba0*/  MOV R5, UR9 ;  /* 0x0000000900057c02 */ /* 0x002fe20008000f00 */
[----:B------:R-:W-:Y:S01]  /*8bb0*/  IMAD.U32 R4, RZ, RZ, UR8 ;  /* 0x00000008ff047e24 */ /* 0x000fe2000f8e00ff */
[----:B-----5:R-:W-:Y:S01]  /*8bc0*/  MOV R7, UR7 ;  /* 0x0000000700077c02 */ /* 0x020fe20008000f00 */
[----:B------:R-:W-:Y:S01]  /*8bd0*/  IMAD.U32 R6, RZ, RZ, UR6 ;  /* 0x00000006ff067e24 */ /* 0x000fe2000f8e00ff */
[----:B--2---:R-:W-:Y:S01]  /*8be0*/  MOV R11, UR5 ;  /* 0x00000005000b7c02 */ /* 0x004fe20008000f00 */
[----:B------:R-:W-:Y:S02]  /*8bf0*/  IMAD.U32 R10, RZ, RZ, UR4 ;  /* 0x00000004ff0a7e24 */ /* 0x000fe4000f8e00ff */
[----:B------:R-:W-:Y:S07]  /*8c00*/  LEPC R20, `(.L_x_135) ;  /* 0x000000001014794e */ /* 0x000fee0000000000 */
[----:B---34-:R-:W-:Y:S05]  /*8c10*/  CALL.ABS.NOINC R2 ;  /* 0x0000000002007343 */ /* 0x018fea0003c00000 */
.L_x_135:
[----:B------:R-:W-:Y:S01]  /*8c20*/  ISETP.NE.AND P0, PT, R94, RZ, PT ;  /* 0x000000ff5e00720c */ /* 0x000fe20003f05270 */
[----:B------:R-:W-:Y:S05]  /*8c30*/  WARPSYNC.ALL ;  /* 0x0000000000007948 */ /* 0x000fea0003800000 */
[----:B------:R-:W-:Y:S01]  /*8c40*/  R2UR UR4, R39 ;  /* 0x00000000270472ca */ /* 0x000fe200000e0000 */
[--C-:B----4-:R-:W-:Y:S01]  /*8c50*/  HADD2.F32 R40, -RZ, R48.reuse.H0_H0 ;  /* 0x20000030ff287230 */ /* 0x110fe20000004100 */
[----:B------:R-:W1:Y:S01]  /*8c60*/  S2UR UR6, SR_CgaCtaId ;  /* 0x00000000000679c3 */ /* 0x000e620000008800 */
[----:B------:R-:W-:Y:S01]  /*8c70*/  HADD2.F32 R42, -RZ, R48.H1_H1 ;  /* 0x30000030ff2a7230 */ /* 0x000fe20000004100 */
[----:B------:R-:W-:Y:S01]  /*8c80*/  R2UR UR5, R98 ;  /* 0x00000000620572ca */ /* 0x000fe200000e0000 */
[--C-:B------:R-:W-:Y:S01]  /*8c90*/  HADD2.F32 R43, -RZ, R49.reuse.H0_H0 ;  /* 0x20000031ff2b7230 */ /* 0x100fe20000004100 */
[----:B------:R-:W-:Y:S01]  /*8ca0*/  BSSY.RECONVERGENT B0, `(.L_x_136) ;  /* 0x0000089000007945 */ /* 0x000fe20003800200 */
[----:B------:R-:W-:Y:S02]  /*8cb0*/  HADD2.F32 R44, -RZ, R49.H1_H1 ;  /* 0x30000031ff2c7230 */ /* 0x000fe40000004100 */
[--C-:B------:R-:W-:Y:S02]  /*8cc0*/  HADD2.F32 R45, -RZ, R50.reuse.H0_H0 ;  /* 0x20000032ff2d7230 */ /* 0x100fe40000004100 */
[----:B---3--:R-:W-:Y:S02]  /*8cd0*/  HADD2.F32 R46, -RZ, R50.H1_H1 ;  /* 0x30000032ff2e7230 */ /* 0x008fe40000004100 */
[----:B------:R-:W3:Y:S01]  /*8ce0*/  LDTM.16dp256bit.x8 R4, tmem[UR4+0xc0] ;  /* 0x0000c004000479ee */ /* 0x000ee200081a0000 */
[----:B------:R-:W-:Y:S01]  /*8cf0*/  NOP ;  /* 0x0000000000007918 */ /* 0x000fe20000000000 */
[--C-:B------:R-:W-:Y:S02]  /*8d00*/  HADD2.F32 R47, -RZ, R51.reuse.H0_H0 ;  /* 0x20000033ff2f7230 */ /* 0x100fe40000004100 */
[----:B------:R-:W-:Y:S01]  /*8d10*/  UIADD3 UR4, UPT, UPT, UR5, 0x120, URZ ;  /* 0x0000012005047890 */ /* 0x000fe2000fffe0ff */
[----:B------:R-:W-:Y:S02]  /*8d20*/  HADD2.F32 R49, -RZ, R51.H1_H1 ;  /* 0x30000033ff317230 */ /* 0x000fe40000004100 */
[--C-:B------:R-:W-:Y:S02]  /*8d30*/  HADD2.F32 R48, -RZ, R56.reuse.H0_H0 ;  /* 0x20000038ff307230 */ /* 0x100fe40000004100 */
[----:B------:R-:W-:Y:S02]  /*8d40*/  HADD2.F32 R51, -RZ, R56.H1_H1 ;  /* 0x30000038ff337230 */ /* 0x000fe40000004100 */
[--C-:B------:R-:W-:Y:S02]  /*8d50*/  HADD2.F32 R50, -RZ, R57.reuse.H0_H0 ;  /* 0x20000039ff327230 */ /* 0x100fe40000004100 */
[----:B--2---:R-:W-:Y:S02]  /*8d60*/  HADD2.F32 R52, -RZ, R57.H1_H1 ;  /* 0x30000039ff347230 */ /* 0x004fe40000004100 */
[--C-:B------:R-:W-:Y:S02]  /*8d70*/  HADD2.F32 R53, -RZ, R58.reuse.H0_H0 ;  /* 0x2000003aff357230 */ /* 0x100fe40000004100 */
[----:B------:R-:W-:Y:S02]  /*8d80*/  HADD2.F32 R54, -RZ, R58.H1_H1 ;  /* 0x3000003aff367230 */ /* 0x000fe40000004100 */
[--C-:B------:R-:W-:Y:S02]  /*8d90*/  HADD2.F32 R55, -RZ, R59.reuse.H0_H0 ;  /* 0x2000003bff377230 */ /* 0x100fe40000004100 */
[----:B------:R-:W-:Y:S02]  /*8da0*/  HADD2.F32 R56, -RZ, R59.H1_H1 ;  /* 0x3000003bff387230 */ /* 0x000fe40000004100 */
[--C-:B------:R-:W-:Y:S01]  /*8db0*/  HADD2.F32 R57, -RZ, R64.reuse.H0_H0 ;  /* 0x20000040ff397230 */ /* 0x100fe20000004100 */
[----:B-1----:R-:W-:Y:S01]  /*8dc0*/  UPRMT UR4, UR6, 0x654, UR4 ;  /* 0x0000065406047896 */ /* 0x002fe20008000004 */
[C---:B---3--:R-:W-:Y:S01]  /*8dd0*/  FMUL R4, R38.reuse, R4 ;  /* 0x0000000426047220 */ /* 0x048fe20000400000 */
[C---:B------:R-:W-:Y:S01]  /*8de0*/  FMUL R5, R38.reuse, R5 ;  /* 0x0000000526057220 */ /* 0x040fe20000400000 */
[C---:B------:R-:W-:Y:S01]  /*8df0*/  FMUL R6, R38.reuse, R6 ;  /* 0x0000000626067220 */ /* 0x040fe20000400000 */
[C---:B------:R-:W-:Y:S01]  /*8e00*/  FMUL R7, R38.reuse, R7 ;  /* 0x0000000726077220 */ /* 0x040fe20000400000 */
[C---:B------:R-:W-:Y:S01]  /*8e10*/  FFMA R4, R41.reuse, R40, R4 ;  /* 0x0000002829047223 */ /* 0x040fe20000000004 */
[C---:B------:R-:W-:Y:S01]  /*8e20*/  FFMA R5, R41.reuse, R42, R5 ;  /* 0x0000002a29057223 */ /* 0x040fe20000000005 */
[C---:B------:R-:W-:Y:S01]  /*8e30*/  FFMA R6, R41.reuse, R43, R6 ;  /* 0x0000002b29067223 */ /* 0x040fe20000000006 */
[----:B------:R-:W-:Y:S01]  /*8e40*/  FFMA R7, R41, R44, R7 ;  /* 0x0000002c29077223 */ /* 0x000fe20000000007 */
[----:B------:R-:W-:Y:S01]  /*8e50*/  SYNCS.ARRIVE.TRANS64.RED.A1T0 RZ, [UR4], RZ ;  /* 0x000000ffffff79a7 */ /* 0x000fe20008100404 */
[C---:B------:R-:W-:Y:S01]  /*8e60*/  FMUL R8, R38.reuse, R8 ;  /* 0x0000000826087220 */ /* 0x040fe20000400000 */
[----:B------:R-:W-:Y:S01]  /*8e70*/  F2FP.F16.F32.PACK_AB R104, R5, R4 ;  /* 0x000000040568723e */ /* 0x000fe200000000ff */
[C---:B------:R-:W-:Y:S01]  /*8e80*/  FMUL R9, R38.reuse, R9 ;  /* 0x0000000926097220 */ /* 0x040fe20000400000 */
[----:B------:R-:W-:Y:S01]  /*8e90*/  F2FP.F16.F32.PACK_AB R105, R7, R6 ;  /* 0x000000060769723e */ /* 0x000fe200000000ff */
[C---:B------:R-:W-:Y:S01]  /*8ea0*/  FFMA R8, R41.reuse, R45, R8 ;  /* 0x0000002d29087223 */ /* 0x040fe20000000008 */
[C---:B------:R-:W-:Y:S01]  /*8eb0*/  FMUL R0, R38.reuse, R10 ;  /* 0x0000000a26007220 */ /* 0x040fe20000400000 */
[C---:B------:R-:W-:Y:S01]  /*8ec0*/  FFMA R9, R41.reuse, R46, R9 ;  /* 0x0000002e29097223 */ /* 0x040fe20000000009 */
[C---:B------:R-:W-:Y:S01]  /*8ed0*/  FMUL R2, R38.reuse, R11 ;  /* 0x0000000b26027220 */ /* 0x040fe20000400000 */
[C---:B------:R-:W-:Y:S01]  /*8ee0*/  FMUL R3, R38.reuse, R12 ;  /* 0x0000000c26037220 */ /* 0x040fe20000400000 */
[----:B------:R-:W-:Y:S01]  /*8ef0*/  FFMA R0, R41, R47, R0 ;  /* 0x0000002f29007223 */ /* 0x000fe20000000000 */
[C---:B------:R-:W-:Y:S01]  /*8f00*/  FMUL R10, R38.reuse, R13 ;  /* 0x0000000d260a7220 */ /* 0x040fe20000400000 */
[----:B------:R-:W-:Y:S01]  /*8f10*/  F2FP.F16.F32.PACK_AB R106, R9, R8 ;  /* 0x00000008096a723e */ /* 0x000fe200000000ff */
[C---:B------:R-:W-:Y:S01]  /*8f20*/  FFMA R2, R41.reuse, R49, R2 ;  /* 0x0000003129027223 */ /* 0x040fe20000000002 */
[C---:B------:R-:W-:Y:S01]  /*8f30*/  FFMA R3, R41.reuse, R48, R3 ;  /* 0x0000003029037223 */ /* 0x040fe20000000003 */
[C---:B------:R-:W-:Y:S01]  /*8f40*/  FFMA R10, R41.reuse, R51, R10 ;  /* 0x00000033290a7223 */ /* 0x040fe2000000000a */
[C---:B------:R-:W-:Y:S01]  /*8f50*/  FMUL R11, R38.reuse, R14 ;  /* 0x0000000e260b7220 */ /* 0x040fe20000400000 */
[----:B------:R-:W-:Y:S01]  /*8f60*/  FMUL R15, R38, R15 ;  /* 0x0000000f260f7220 */ /* 0x000fe20000400000 */
[----:B------:R-:W-:Y:S01]  /*8f70*/  F2FP.F16.F32.PACK_AB R107, R2, R0 ;  /* 0x00000000026b723e */ /* 0x000fe200000000ff */
[----:B------:R-:W-:Y:S01]  /*8f80*/  FMUL R12, R38, R16 ;  /* 0x00000010260c7220 */ /* 0x000fe20000400000 */
[----:B------:R-:W-:Y:S01]  /*8f90*/  F2FP.F16.F32.PACK_AB R108, R10, R3 ;  /* 0x000000030a6c723e */ /* 0x000fe200000000ff */
[C---:B------:R-:W-:Y:S01]  /*8fa0*/  FFMA R11, R41.reuse, R50, R11 ;  /* 0x00000032290b7223 */ /* 0x040fe2000000000b */
[C---:B------:R-:W-:Y:S01]  /*8fb0*/  FFMA R15, R41.reuse, R52, R15 ;  /* 0x00000034290f7223 */ /* 0x040fe2000000000f */
[----:B------:R1:W-:Y:S01]  /*8fc0*/  STSM.16.M88.4 [R97+0x6400], R104 ;  /* 0x0064006861007844 */ /* 0x0003e20000000200 */
[----:B------:R-:W-:Y:S01]  /*8fd0*/  FFMA R12, R41, R53, R12 ;  /* 0x00000035290c7223 */ /* 0x000fe2000000000c */
[C---:B------:R-:W-:Y:S01]  /*8fe0*/  FMUL R13, R38.reuse, R17 ;  /* 0x00000011260d7220 */ /* 0x040fe20000400000 */
[C---:B------:R-:W-:Y:S01]  /*8ff0*/  FMUL R14, R38.reuse, R18 ;  /* 0x00000012260e7220 */ /* 0x040fe20000400000 */
[----:B------:R-:W-:Y:S01]  /*9000*/  F2FP.F16.F32.PACK_AB R109, R15, R11 ;  /* 0x0000000b0f6d723e */ /* 0x000fe200000000ff */
[C---:B------:R-:W-:Y:S01]  /*9010*/  FMUL R19, R38.reuse, R19 ;  /* 0x0000001326137220 */ /* 0x040fe20000400000 */
[C---:B------:R-:W-:Y:S01]  /*9020*/  FFMA R13, R41.reuse, R54, R13 ;  /* 0x00000036290d7223 */ /* 0x040fe2000000000d */
[C---:B------:R-:W-:Y:S01]  /*9030*/  FFMA R14, R41.reuse, R55, R14 ;  /* 0x00000037290e7223 */ /* 0x040fe2000000000e */
[----:B------:R-:W-:Y:S02]  /*9040*/  HADD2.F32 R58, -RZ, R64.H1_H1 ;  /* 0x30000040ff3a7230 */ /* 0x000fe40000004100 */
[----:B------:R-:W-:Y:S01]  /*9050*/  FFMA R19, R41, R56, R19 ;  /* 0x0000003829137223 */ /* 0x000fe20000000013 */
[C---:B------:R-:W-:Y:S01]  /*9060*/  FMUL R16, R38.reuse, R20 ;  /* 0x0000001426107220 */ /* 0x040fe20000400000 */
[----:B------:R-:W-:Y:S01]  /*9070*/  F2FP.F16.F32.PACK_AB R110, R13, R12 ;  /* 0x0000000c0d6e723e */ /* 0x000fe200000000ff */
[--C-:B------:R-:W-:Y:S02]  /*9080*/  HADD2.F32 R59, -RZ, R65.reuse.H0_H0 ;  /* 0x20000041ff3b7230 */ /* 0x100fe40000004100 */
[C---:B------:R-:W-:Y:S01]  /*9090*/  FMUL R17, R38.reuse, R21 ;  /* 0x0000001526117220 */ /* 0x040fe20000400000 */
[----:B------:R-:W-:Y:S01]  /*90a0*/  F2FP.F16.F32.PACK_AB R111, R19, R14 ;  /* 0x0000000e136f723e */ /* 0x000fe200000000ff */
[C---:B------:R-:W-:Y:S01]  /*90b0*/  FFMA R16, R41.reuse, R57, R16 ;  /* 0x0000003929107223 */ /* 0x040fe20000000010 */
[----:B------:R-:W-:Y:S02]  /*90c0*/  HADD2.F32 R60, -RZ, R65.H1_H1 ;  /* 0x30000041ff3c7230 */ /* 0x000fe40000004100 */
[----:B------:R-:W-:Y:S01]  /*90d0*/  FFMA R17, R41, R58, R17 ;  /* 0x0000003a29117223 */ /* 0x000fe20000000011 */
[C---:B------:R-:W-:Y:S01]  /*90e0*/  FMUL R18, R38.reuse, R22 ;  /* 0x0000001626127220 */ /* 0x040fe20000400000 */
[----:B------:R1:W-:Y:S01]  /*90f0*/  STSM.16.M88.4 [R96+0x6400], R108 ;  /* 0x0064006c60007844 */ /* 0x0003e20000000200 */
[--C-:B------:R-:W-:Y:S02]  /*9100*/  HADD2.F32 R61, -RZ, R66.reuse.H0_H0 ;  /* 0x20000042ff3d7230 */ /* 0x100fe40000004100 */
[C---:B------:R-:W-:Y:S01]  /*9110*/  FMUL R23, R38.reuse, R23 ;  /* 0x0000001726177220 */ /* 0x040fe20000400000 */
[----:B------:R-:W-:Y:S01]  /*9120*/  F2FP.F16.F32.PACK_AB R112, R17, R16 ;  /* 0x000000101170723e */ /* 0x000fe200000000ff */
[C---:B------:R-:W-:Y:S01]  /*9130*/  FFMA R18, R41.reuse, R59, R18 ;  /* 0x0000003b29127223 */ /* 0x040fe20000000012 */
[----:B------:R-:W-:Y:S02]  /*9140*/  HADD2.F32 R62, -RZ, R66.H1_H1 ;  /* 0x30000042ff3e7230 */ /* 0x000fe40000004100 */
[----:B------:R-:W-:Y:S01]  /*9150*/  FFMA R23, R41, R60, R23 ;  /* 0x0000003c29177223 */ /* 0x000fe20000000017 */
[C---:B------:R-:W-:Y:S01]  /*9160*/  FMUL R20, R38.reuse, R24 ;  /* 0x0000001826147220 */ /* 0x040fe20000400000 */
[--C-:B------:R-:W-:Y:S02]  /*9170*/  HADD2.F32 R63, -RZ, R67.reuse.H0_H0 ;  /* 0x20000043ff3f7230 */ /* 0x100fe40000004100 */
[C---:B------:R-:W-:Y:S01]  /*9180*/  FMUL R21, R38.reuse, R25 ;  /* 0x0000001926157220 */ /* 0x040fe20000400000 */
[----:B------:R-:W-:Y:S01]  /*9190*/  HADD2.F32 R64, -RZ, R67.H1_H1 ;  /* 0x30000043ff407230 */ /* 0x000fe20000004100 */
[----:B------:R-:W-:Y:S01]  /*91a0*/  F2FP.F16.F32.PACK_AB R113, R23, R18 ;  /* 0x000000121771723e */ /* 0x000fe200000000ff */
[C---:B------:R-:W-:Y:S01]  /*91b0*/  FFMA R20, R41.reuse, R61, R20 ;  /* 0x0000003d29147223 */ /* 0x040fe20000000014 */
        /* <DEDUP_REMOVED lines=8> */
[C---:B------:R-:W-:Y:S01]  /*9240*/  FFMA R22, R41.reuse, R63, R22 ;  /* 0x0000003f29167223 */ /* 0x040fe20000000016 */
[----:B------:R-:W-:Y:S02]  /*9250*/  HADD2.F32 R68, -RZ, R73.H1_H1 ;  /* 0x30000049ff447230 */ /* 0x000fe40000004100 */
[C---:B------:R-:W-:Y:S01]  /*9260*/  FMUL R26, R38.reuse, R30 ;  /* 0x0000001e261a7220 */ /* 0x040fe20000400000 */
[C---:B------:R-:W-:Y:S01]  /*9270*/  FFMA R27, R41.reuse, R64, R27 ;  /* 0x00000040291b7223 */ /* 0x040fe2000000001b */
        /* <DEDUP_REMOVED lines=34> */
[----:B------:R-:W-:Y:S02]  /*94a0*/  UIADD3 UR9, UPT, UPT, UR49, 0xc0, URZ ;  /* 0x000000c031097890 */ /* 0x000fe4000fffe0ff */
[----:B------:R-:W-:Y:S01]  /*94b0*/  UIADD3 UR8, UPT, UPT, UR44, 0x6400, URZ ;  /* 0x000064002c087890 */ /* 0x000fe2000fffe0ff */
[----:B------:R-:W-:Y:S01]  /*94c0*/  UMOV UR10, UR50 ;  /* 0x00000032000a7c82 */ /* 0x000fe20008000000 */
[----:B------:R-:W-:Y:S01]  /*94d0*/  UMOV UR11, UR36 ;  /* 0x00000024000b7c82 */ /* 0x000fe20008000000 */
[----:B--2---:R-:W-:Y:S04]  /*94e0*/  UIADD3 UR4, UP0, UPT, UR6, 0x680, URZ ;  /* 0x0000068006047890 */ /* 0x004fe8000ff1e0ff */
[----:B------:R-:W-:Y:S09]  /*94f0*/  UIADD3.X UR5, UPT, UPT, URZ, UR7, URZ, UP0, !UPT ;  /* 0x00000007ff057290 */ /* 0x000ff200087fe4ff */
[----:B------:R2:W-:Y:S01]  /*9500*/  UTMASTG.3D [UR8], [UR4] ;  /* 0x00000008040073b5 */ /* 0x0005e20008010000 */
[----:B------:R0:W-:Y:S01]  /*9510*/  UTMACMDFLUSH ;  /* 0x00000000000079b7 */ /* 0x0001e20000000000 */
[----:B--2---:R-:W-:Y:S04]  /*9520*/  DEPBAR.LE SB0, 0x1 ;  /* 0x000080400000791a */ /* 0x004fe80000000000 */
.L_x_137:
[----:B------:R-:W-:Y:S05]  /*9530*/  BSYNC.RECONVERGENT B0 ;  /* 0x0000000000007941 */ /* 0x000fea0003800200 */
.L_x_136:
[----:B------:R-:W-:Y:S01]  /*9540*/  BAR.SYNC.DEFER_BLOCKING 0x1, 0x80 ;  /* 0x0042000000007b1d */ /* 0x000fe20000010000 */
[----:B------:R-:W-:Y:S01]  /*9550*/  UISETP.NE.AND UP0, UPT, UR47, -0x4, UPT ;  /* 0xfffffffc2f00788c */ /* 0x000fe2000bf05270 */
[----:B------:R-:W-:Y:S08]  /*9560*/  IADD3 R0, PT, PT, R36, 0x1, RZ ;  /* 0x0000000124007810 */ /* 0x000ff00007ffe0ff */
[----:B------:R-:W-:Y:S05]  /*9570*/  BRA.U !UP0, `(.L_x_138) ;  /* 0x0000000108247547 */ /* 0x000fea000b800000 */
[----:B------:R-:W-:Y:S01]  /*9580*/  ISETP.NE.AND P0, PT, R95, RZ, PT ;  /* 0x000000ff5f00720c */ /* 0x000fe20003f05270 */
[----:B------:R-:W-:Y:S01]  /*9590*/  IMAD.U32 R2, RZ, RZ, UR46 ;  /* 0x0000002eff027e24 */ /* 0x000fe2000f8e00ff */
[----:B------:R-:W-:Y:S04]  /*95a0*/  UIADD3 UR4, UPT, UPT, UR46, 0x1, URZ ;  /* 0x000000012e047890 */ /* 0x000fe8000fffe0ff */
[----:B------:R-:W-:Y:S04]  /*95b0*/  UISETP.NE.AND UP0, UPT, UR4, 0x4, UPT ;  /* 0x000000040400788c */ /* 0x000fe8000bf05270 */
[----:B------:R-:W-:Y:S03]  /*95c0*/  USEL UR46, UR4, URZ, UP0 ;  /* 0x000000ff042e7287 */ /* 0x000fe60008000000 */
[----:B------:R-:W-:Y:S05]  /*95d0*/  @P0 LEA R2, R2, UR44, 0x3 ;  /* 0x0000002c02020c11 */ /* 0x000fea000f8e18ff */
[----:B------:R-:W-:Y:S05]  /*95e0*/  @P0 VIADD R2, R2, 0xb0 ;  /* 0x000000b002020836 */ /* 0x000fea0000000000 */
[----:B------:R-:W-:Y:S04]  /*95f0*/  @P0 PRMT R2, R101, 0x654, R2 ;  /* 0x0000065465020816 */ /* 0x000fe80000000002 */
[----:B------:R2:W-:Y:S03]  /*9600*/  @P0 SYNCS.ARRIVE.TRANS64.RED.A1T0 RZ, [R2+URZ], RZ ;  /* 0x000000ff02ff09a7 */ /* 0x0005e600081004ff */
.L_x_138:
[----:B------:R-:W-:Y:S01]  /*9610*/  R2UR UR5, R83 ;  /* 0x00000000530572ca */ /* 0x000fe200000e0000 */
[----:B------:R-:W-:Y:S01]  /*9620*/  UISETP.NE.AND UP0, UPT, UR61, URZ, UPT ;  /* 0x000000ff3d00728c */ /* 0x000fe2000bf05270 */
[----:B------:R-:W-:Y:S01]  /*9630*/  R2UR UR4, R84 ;  /* 0x00000000540472ca */ /* 0x000fe200000e0000 */
[----:B------:R-:W-:Y:S01]  /*9640*/  UIADD3 UR47, UPT, UPT, UR47, 0x4, URZ ;  /* 0x000000042f2f7890 */ /* 0x000fe2000fffe0ff */
[----:B------:R-:W-:Y:S01]  /*9650*/  ISETP.NE.AND P0, PT, R88, 0x2, PT ;  /* 0x000000025800780c */ /* 0x000fe20003f05270 */
[----:B------:R-:W-:Y:S01]  /*9660*/  UMOV UR36, UR60 ;  /* 0x0000003c00247c82 */ /* 0x000fe20008000000 */
[----:B------:R-:W-:Y:S02]  /*9670*/  ISETP.NE.AND P1, PT, R0, 0x4, PT ;  /* 0x000000040000780c */ /* 0x000fe40003f25270 */
[----:B--2---:R-:W-:Y:S02]  /*9680*/  SEL R2, RZ, 0x1, P0 ;  /* 0x00000001ff027807 */ /* 0x004fe40000000000 */
[----:B------:R-:W-:Y:S02]  /*9690*/  SEL R3, RZ, 0x1, P1 ;  /* 0x00000001ff037807 */ /* 0x000fe40000800000 */
[----:B------:R-:W-:Y:S01]  /*96a0*/  LOP3.LUT R89, R89, R2, RZ, 0x3c, !PT ;  /* 0x0000000259597212 */ /* 0x000fe200078e3cff */
[----:B------:R-:W-:Y:S01]  /*96b0*/  UIADD3 UR20, UPT, UPT, UR37, UR5, URZ ;  /* 0x0000000525147290 */ /* 0x000fe2000fffe0ff */
[----:B------:R-:W-:Y:S01]  /*96c0*/  LOP3.LUT R90, R90, R3, RZ, 0x3c, !PT ;  /* 0x000000035a5a7212 */ /* 0x000fe200078e3cff */
[----:B------:R-:W-:Y:S01]  /*96d0*/  UIADD3 UR16, UPT, UPT, UR38, UR4, URZ ;  /* 0x0000000426107290 */ /* 0x000fe2000fffe0ff */
[----:B------:R-:W-:Y:S02]  /*96e0*/  SEL R88, R88, RZ, P0 ;  /* 0x000000ff58587207 */ /* 0x000fe40000000000 */
[----:B------:R-:W-:Y:S01]  /*96f0*/  SEL R36, R0, RZ, P1 ;  /* 0x000000ff00247207 */ /* 0x000fe20000800000 */
[----:B------:R-:W-:Y:S08]  /*9700*/  BRA.U UP0, `(.L_x_139) ;  /* 0xffffffbd009c7547 */ /* 0x000ff0000b83ffff */
[----:B------:R-:W-:-:S13]  /*9710*/  R2UR UR4, R85 ;  /* 0x00000000550472ca */ /* 0x000fda00000e0000 */
[----:B------:R-:W-:-:S09]  /*9720*/  UISETP.NE.AND UP0, UPT, UR4, URZ, UPT ;  /* 0x000000ff0400728c */ /* 0x000fd2000bf05270 */
[----:B------:R-:W-:Y:S05]  /*9730*/  BRA.U !UP0, `(.L_x_140) ;  /* 0x0000000108487547 */ /* 0x000fea000b800000 */
[----:B------:R-:W2:Y:S02]  /*9740*/  LDCU.64 UR4, c[0x0][0x890] ;  /* 0x00011200ff0477ac */ /* 0x000ea40008000a00 */
[----:B--2---:R-:W-:-:S04]  /*9750*/  UISETP.NE.U32.AND UP0, UPT, UR4, URZ, UPT ;  /* 0x000000ff0400728c */ /* 0x004fc8000bf05070 */
[----:B------:R-:W-:-:S09]  /*9760*/  UISETP.NE.AND.EX UP0, UPT, UR5, URZ, UPT, UP0 ;  /* 0x000000ff0500728c */ /* 0x000fd2000bf05300 */
[----:B------:R-:W-:Y:S05]  /*9770*/  BRA.U UP0, `(.L_x_141) ;  /* 0x00000001000c7547 */ /* 0x000fea000b800000 */
[----:B------:R-:W-:-:S13]  /*9780*/  FSETP.NEU.AND P0, PT, R41, RZ, PT ;  /* 0x000000ff2900720b */ /* 0x000fda0003f0d000 */
[----:B------:R-:W-:Y:S05]  /*9790*/  @!P0 EXIT ;  /* 0x000000000000894d */ /* 0x000fea0003800000 */
[----:B------:R-:W-:Y:S05]  /*97a0*/  BRA `(.L_x_140) ;  /* 0x00000000002c7947 */ /* 0x000fea0003800000 */
.L_x_141:
[----:B------:R-:W-:Y:S01]  /*97b0*/  ISETP.NE.AND P0, PT, R87, RZ, PT ;  /* 0x000000ff5700720c */ /* 0x000fe20003f05270 */
[----:B------:R-:W-:-:S12]  /*97c0*/  BSSY.RECONVERGENT B0, `(.L_x_140) ;  /* 0x0000009000007945 */ /* 0x000fd80003800200 */
[----:B------:R-:W-:Y:S05]  /*97d0*/  @P0 BRA `(.L_x_142) ;  /* 0x0000000000140947 */ /* 0x000fea0003800000 */
[----:B------:R-:W2:Y:S02]  /*97e0*/  LDCU.64 UR4, c[0x0][0x888] ;  /* 0x00011100ff0477ac */ /* 0x000ea40008000a00 */
[----:B--2---:R-:W-:-:S04]  /*97f0*/  ISETP.NE.U32.AND P0, PT, RZ, UR4, PT ;  /* 0x00000004ff007c0c */ /* 0x004fc8000bf05070 */
[----:B------:R-:W-:-:S13]  /*9800*/  ISETP.NE.AND.EX P0, PT, RZ, UR5, PT, P0 ;  /* 0x00000005ff007c0c */ /* 0x000fda000bf05300 */
[----:B------:R-:W-:Y:S05]  /*9810*/  @!P0 EXIT ;  /* 0x000000000000894d */ /* 0x000fea0003800000 */
[----:B------:R-:W-:Y:S05]  /*9820*/  BRA `(.L_x_143) ;  /* 0x0000000000087947 */ /* 0x000fea0003800000 */
.L_x_142:
[----:B------:R-:W-:-:S13]  /*9830*/  FSETP.NEU.AND P0, PT, R41, RZ, PT ;  /* 0x000000ff2900720b */ /* 0x000fda0003f0d000 */
[----:B------:R-:W-:Y:S05]  /*9840*/  @!P0 EXIT ;  /* 0x000000000000894d */ /* 0x000fea0003800000 */
.L_x_143:
[----:B------:R-:W-:Y:S05]  /*9850*/  BSYNC.RECONVERGENT B0 ;  /* 0x0000000000007941 */ /* 0x000fea0003800200 */
.L_x_140:
[----:B------:R-:W2:Y:S01]  /*9860*/  S2UR UR5, SR_CgaCtaId ;  /* 0x00000000000579c3 */ /* 0x000ea20000008800 */
[----:B------:R-:W-:Y:S01]  /*9870*/  ULEA UR4, UR46, UR44, 0x3 ;  /* 0x0000002c2e047291 */ /* 0x000fe2000f8e18ff */
[----:B------:R-:W-:-:S04]  /*9880*/  DEPBAR.LE SB0, 0x0 ;  /* 0x000080000000791a */ /* 0x000fc80000000000 */
[----:B------:R-:W-:-:S04]  /*9890*/  UIADD3 UR4, UPT, UPT, UR4, 0xb0, URZ ;  /* 0x000000b004047890 */ /* 0x000fc8000fffe0ff */
[----:B--2---:R-:W-:-:S09]  /*98a0*/  UPRMT UR4, UR5, 0x654, UR4 ;  /* 0x0000065405047896 */ /* 0x004fd20008000004 */
[----:B------:R-:W-:Y:S01]  /*98b0*/  SYNCS.ARRIVE.TRANS64.RED.A1T0 RZ, [UR4], RZ ;  /* 0x000000ffffff79a7 */ /* 0x000fe20008100404 */
[----:B------:R-:W-:Y:S05]  /*98c0*/  EXIT ;  /* 0x000000000000794d */ /* 0x000fea0003800000 */
.L_x_25:
[----:B--2---:R2:W3:Y:S02]  /*98d0*/  SYNCS.PHASECHK.TRANS64.TRYWAIT P0, [R0+URZ+0x150], R3 ;  /* 0x00015003000075a7 */ /* 0x0044e400080011ff */
[----:B---3--:R-:W-:Y:S05]  /*98e0*/  @!P0 NANOSLEEP.SYNCS 0x989680 ;  /* 0x009896800000895d */ /* 0x008fea0003900000 */
[----:B------:R-:W3:Y:S02]  /*98f0*/  @!P0 SYNCS.PHASECHK.TRANS64 P0, [R0+URZ+0x150], R3 ;  /* 0x00015003000085a7 */ /* 0x000ee400080010ff */
[----:B---3--:R-:W-:Y:S05]  /*9900*/  @!P0 BRA `(.L_x_25) ;  /* 0xfffffffc00f08947 */ /* 0x008fea000383ffff */
[----:B------:R-:W-:Y:S05]  /*9910*/  BRA `(.L_x_144) ;  /* 0xffffff80002c7947 */ /* 0x000fea000383ffff */
.L_x_28:
[----:B--2---:R-:W-:-:S07]  /*9920*/  MOV R0, UR33 ;  /* 0x0000002100007c02 */ /* 0x004fce0008000f00 */
.L_x_145:
[----:B--2---:R2:W3:Y:S02]  /*9930*/  SYNCS.PHASECHK.TRANS64.TRYWAIT P0, [R0+URZ+0x48], R3 ;  /* 0x00004803000075a7 */ /* 0x0044e400080011ff */
[----:B---3--:R-:W-:Y:S05]  /*9940*/  @!P0 NANOSLEEP.SYNCS 0x989680 ;  /* 0x009896800000895d */ /* 0x008fea0003900000 */
[----:B------:R-:W3:Y:S02]  /*9950*/  @!P0 SYNCS.PHASECHK.TRANS64 P0, [R0+URZ+0x48], R3 ;  /* 0x00004803000085a7 */ /* 0x000ee400080010ff */
[----:B---3--:R-:W-:Y:S05]  /*9960*/  @!P0 BRA `(.L_x_145) ;  /* 0xfffffffc00f08947 */ /* 0x008fea000383ffff */
[----:B------:R-:W-:Y:S05]  /*9970*/  BRA `(.L_x_27) ;  /* 0xffffff80006c7947 */ /* 0x000fea000383ffff */
.L_x_35:
[----:B-1----:R-:W-:-:S07]  /*9980*/  MOV R0, UR17 ;  /* 0x0000001100007c02 */ /* 0x002fce0008000f00 */
.L_x_146:
[----:B-1----:R1:W2:Y:S02]  /*9990*/  SYNCS.PHASECHK.TRANS64.TRYWAIT P0, [R0+URZ+0x48], R3 ;  /* 0x00004803000075a7 */ /* 0x0022a400080011ff */
[----:B--2---:R-:W-:Y:S05]  /*99a0*/  @!P0 NANOSLEEP.SYNCS 0x989680 ;  /* 0x009896800000895d */ /* 0x004fea0003900000 */
[----:B------:R-:W2:Y:S02]  /*99b0*/  @!P0 SYNCS.PHASECHK.TRANS64 P0, [R0+URZ+0x48], R3 ;  /* 0x00004803000085a7 */ /* 0x000ea400080010ff */
[----:B--2---:R-:W-:Y:S05]  /*99c0*/  @!P0 BRA `(.L_x_146) ;  /* 0xfffffffc00f08947 */ /* 0x004fea000383ffff */
[----:B------:R-:W-:Y:S05]  /*99d0*/  BRA `(.L_x_34) ;  /* 0xffffff84002c7947 */ /* 0x000fea000383ffff */
.L_x_40:
[----:B-1----:R1:W2:Y:S02]  /*99e0*/  SYNCS.PHASECHK.TRANS64.TRYWAIT P0, [R3+URZ+0xe0], R0 ;  /* 0x0000e000030075a7 */ /* 0x0022a400080011ff */
[----:B--2---:R-:W-:Y:S05]  /*99f0*/  @!P0 NANOSLEEP.SYNCS 0x989680 ;  /* 0x009896800000895d */ /* 0x004fea0003900000 */
[----:B------:R-:W2:Y:S02]  /*9a00*/  @!P0 SYNCS.PHASECHK.TRANS64 P0, [R3+URZ+0xe0], R0 ;  /* 0x0000e000030085a7 */ /* 0x000ea400080010ff */
[----:B--2---:R-:W-:Y:S05]  /*9a10*/  @!P0 BRA `(.L_x_40) ;  /* 0xfffffffc00f08947 */ /* 0x004fea000383ffff */
[----:B------:R-:W-:Y:S05]  /*9a20*/  BRA `(.L_x_147) ;  /* 0xffffff8400cc7947 */ /* 0x000fea000383ffff */
.L_x_44:
[----:B-1----:R-:W-:-:S07]  /*9a30*/  MOV R0, UR4 ;  /* 0x0000000400007c02 */ /* 0x002fce0008000f00 */
.L_x_148:
[----:B-1----:R1:W2:Y:S02]  /*9a40*/  SYNCS.PHASECHK.TRANS64.TRYWAIT P0, [R0+URZ], R3 ;  /* 0x00000003000075a7 */ /* 0x0022a400080011ff */
[----:B--2---:R-:W-:Y:S05]  /*9a50*/  @!P0 NANOSLEEP.SYNCS 0x989680 ;  /* 0x009896800000895d */ /* 0x004fea0003900000 */
[----:B------:R-:W2:Y:S02]  /*9a60*/  @!P0 SYNCS.PHASECHK.TRANS64 P0, [R0+URZ], R3 ;  /* 0x00000003000085a7 */ /* 0x000ea400080010ff */
[----:B--2---:R-:W-:Y:S05]  /*9a70*/  @!P0 BRA `(.L_x_148) ;  /* 0xfffffffc00f08947 */ /* 0x004fea000383ffff */
[----:B------:R-:W-:Y:S05]  /*9a80*/  BRA `(.L_x_149) ;  /* 0xffffff8c00787947 */ /* 0x000fea000383ffff */
.L_x_45:
[----:B------:R-:W-:-:S07]  /*9a90*/  MOV R0, UR5 ;  /* 0x0000000500007c02 */ /* 0x000fce0008000f00 */
.L_x_150:
[----:B-1----:R1:W2:Y:S02]  /*9aa0*/  SYNCS.PHASECHK.TRANS64.TRYWAIT P0, [R0+URZ], R3 ;  /* 0x00000003000075a7 */ /* 0x0022a400080011ff */
[----:B--2---:R-:W-:Y:S05]  /*9ab0*/  @!P0 NANOSLEEP.SYNCS 0x989680 ;  /* 0x009896800000895d */ /* 0x004fea0003900000 */
[----:B------:R-:W2:Y:S02]  /*9ac0*/  @!P0 SYNCS.PHASECHK.TRANS64 P0, [R0+URZ], R3 ;  /* 0x00000003000085a7 */ /* 0x000ea400080010ff */
[----:B--2---:R-:W-:Y:S05]  /*9ad0*/  @!P0 BRA `(.L_x_150) ;  /* 0xfffffffc00f08947 */ /* 0x004fea000383ffff */
[----:B------:R-:W-:Y:S05]  /*9ae0*/  BRA `(.L_x_151) ;  /* 0xffffff8c00847947 */ /* 0x000fea000383ffff */
.L_x_46:
[----:B------:R-:W-:-:S07]  /*9af0*/  MOV R0, UR5 ;  /* 0x0000000500007c02 */ /* 0x000fce0008000f00 */
.L_x_152:
[----:B-1----:R1:W2:Y:S02]  /*9b00*/  SYNCS.PHASECHK.TRANS64.TRYWAIT P0, [R0+URZ], R3 ;  /* 0x00000003000075a7 */ /* 0x0022a400080011ff */
[----:B--2---:R-:W-:Y:S05]  /*9b10*/  @!P0 NANOSLEEP.SYNCS 0x989680 ;  /* 0x009896800000895d */ /* 0x004fea0003900000 */
[----:B------:R-:W2:Y:S02]  /*9b20*/  @!P0 SYNCS.PHASECHK.TRANS64 P0, [R0+URZ], R3 ;  /* 0x00000003000085a7 */ /* 0x000ea400080010ff */
[----:B--2---:R-:W-:Y:S05]  /*9b30*/  @!P0 BRA `(.L_x_152) ;  /* 0xfffffffc00f08947 */ /* 0x004fea000383ffff */
[----:B------:R-:W-:Y:S05]  /*9b40*/  BRA `(.L_x_153) ;  /* 0xffffff8c00907947 */ /* 0x000fea000383ffff */
.L_x_47:
[----:B------:R-:W-:-:S07]  /*9b50*/  MOV R0, UR5 ;  /* 0x0000000500007c02 */ /* 0x000fce0008000f00 */
.L_x_154:
[----:B-1----:R1:W2:Y:S02]  /*9b60*/  SYNCS.PHASECHK.TRANS64.TRYWAIT P0, [R0+URZ], R3 ;  /* 0x00000003000075a7 */ /* 0x0022a400080011ff */
[----:B--2---:R-:W-:Y:S05]  /*9b70*/  @!P0 NANOSLEEP.SYNCS 0x989680 ;  /* 0x009896800000895d */ /* 0x004fea0003900000 */
[----:B------:R-:W2:Y:S02]  /*9b80*/  @!P0 SYNCS.PHASECHK.TRANS64 P0, [R0+URZ], R3 ;  /* 0x00000003000085a7 */ /* 0x000ea400080010ff */
[----:B--2---:R-:W-:Y:S05]  /*9b90*/  @!P0 BRA `(.L_x_154) ;  /* 0xfffffffc00f08947 */ /* 0x004fea000383ffff */
[----:B------:R-:W-:Y:S05]  /*9ba0*/  BRA `(.L_x_155) ;  /* 0xffffff8c009c7947 */ /* 0x000fea000383ffff */
.L_x_48:
[----:B------:R-:W-:-:S07]  /*9bb0*/  MOV R0, UR5 ;  /* 0x0000000500007c02 */ /* 0x000fce0008000f00 */
.L_x_156:
[----:B-1----:R1:W2:Y:S02]  /*9bc0*/  SYNCS.PHASECHK.TRANS64.TRYWAIT P0, [R0+URZ], R3 ;  /* 0x00000003000075a7 */ /* 0x0022a400080011ff */
[----:B--2---:R-:W-:Y:S05]  /*9bd0*/  @!P0 NANOSLEEP.SYNCS 0x989680 ;  /* 0x009896800000895d */ /* 0x004fea0003900000 */
[----:B------:R-:W2:Y:S02]  /*9be0*/  @!P0 SYNCS.PHASECHK.TRANS64 P0, [R0+URZ], R3 ;  /* 0x00000003000085a7 */ /* 0x000ea400080010ff */
[----:B--2---:R-:W-:Y:S05]  /*9bf0*/  @!P0 BRA `(.L_x_156) ;  /* 0xfffffffc00f08947 */ /* 0x004fea000383ffff */
[----:B------:R-:W-:Y:S05]  /*9c00*/  BRA `(.L_x_157) ;  /* 0xffffff8c00a87947 */ /* 0x000fea000383ffff */
.L_x_49:
[----:B------:R-:W-:-:S07]  /*9c10*/  MOV R0, UR5 ;  /* 0x0000000500007c02 */ /* 0x000fce0008000f00 */
.L_x_158:
[----:B-1----:R1:W2:Y:S02]  /*9c20*/  SYNCS.PHASECHK.TRANS64.TRYWAIT P0, [R0+URZ], R3 ;  /* 0x00000003000075a7 */ /* 0x0022a400080011ff */
[----:B--2---:R-:W-:Y:S05]  /*9c30*/  @!P0 NANOSLEEP.SYNCS 0x989680 ;  /* 0x009896800000895d */ /* 0x004fea0003900000 */
[----:B------:R-:W2:Y:S02]  /*9c40*/  @!P0 SYNCS.PHASECHK.TRANS64 P0, [R0+URZ], R3 ;  /* 0x00000003000085a7 */ /* 0x000ea400080010ff */
[----:B--2---:R-:W-:Y:S05]  /*9c50*/  @!P0 BRA `(.L_x_158) ;  /* 0xfffffffc00f08947 */ /* 0x004fea000383ffff */
[----:B------:R-:W-:Y:S05]  /*9c60*/  BRA `(.L_x_159) ;  /* 0xffffff8c00b47947 */ /* 0x000fea000383ffff */
.L_x_50:
[----:B------:R-:W-:-:S07]  /*9c70*/  MOV R0, UR5 ;  /* 0x0000000500007c02 */ /* 0x000fce0008000f00 */
.L_x_160:
[----:B-1----:R1:W2:Y:S02]  /*9c80*/  SYNCS.PHASECHK.TRANS64.TRYWAIT P0, [R0+URZ], R3 ;  /* 0x00000003000075a7 */ /* 0x0022a400080011ff */
[----:B--2---:R-:W-:Y:S05]  /*9c90*/  @!P0 NANOSLEEP.SYNCS 0x989680 ;  /* 0x009896800000895d */ /* 0x004fea0003900000 */
[----:B------:R-:W2:Y:S02]  /*9ca0*/  @!P0 SYNCS.PHASECHK.TRANS64 P0, [R0+URZ], R3 ;  /* 0x00000003000085a7 */ /* 0x000ea400080010ff */
[----:B--2---:R-:W-:Y:S05]  /*9cb0*/  @!P0 BRA `(.L_x_160) ;  /* 0xfffffffc00f08947 */ /* 0x004fea000383ffff */
[----:B------:R-:W-:Y:S05]  /*9cc0*/  BRA `(.L_x_161) ;  /* 0xffffff8c00c07947 */ /* 0x000fea000383ffff */
.L_x_51:
[----:B------:R-:W-:-:S07]  /*9cd0*/  MOV R0, UR5 ;  /* 0x0000000500007c02 */ /* 0x000fce0008000f00 */
.L_x_162:
[----:B-1----:R1:W2:Y:S02]  /*9ce0*/  SYNCS.PHASECHK.TRANS64.TRYWAIT P0, [R0+URZ], R3 ;  /* 0x00000003000075a7 */ /* 0x0022a400080011ff */
[----:B--2---:R-:W-:Y:S05]  /*9cf0*/  @!P0 NANOSLEEP.SYNCS 0x989680 ;  /* 0x009896800000895d */ /* 0x004fea0003900000 */
[----:B------:R-:W2:Y:S02]  /*9d00*/  @!P0 SYNCS.PHASECHK.TRANS64 P0, [R0+URZ], R3 ;  /* 0x00000003000085a7 */ /* 0x000ea400080010ff */
[----:B--2---:R-:W-:Y:S05]  /*9d10*/  @!P0 BRA `(.L_x_162) ;  /* 0xfffffffc00f08947 */ /* 0x004fea000383ffff */
[----:B------:R-:W-:Y:S05]  /*9d20*/  BRA `(.L_x_163) ;  /* 0xffffff8c00cc7947 */ /* 0x000fea000383ffff */
.L_x_54:
[----:B-1----:R1:W2:Y:S02]  /*9d30*/  SYNCS.PHASECHK.TRANS64.TRYWAIT P0, [R2+URZ+0x140], R5 ;  /* 0x00014005020075a7 */ /* 0x0022a400080011ff */
[----:B--2---:R-:W-:Y:S05]  /*9d40*/  @!P0 NANOSLEEP.SYNCS 0x989680 ;  /* 0x009896800000895d */ /* 0x004fea0003900000 */
[----:B------:R-:W2:Y:S02]  /*9d50*/  @!P0 SYNCS.PHASECHK.TRANS64 P0, [R2+URZ+0x140], R5 ;  /* 0x00014005020085a7 */ /* 0x000ea400080010ff */
[----:B--2---:R-:W-:Y:S05]  /*9d60*/  @!P0 BRA `(.L_x_54) ;  /* 0xfffffffc00f08947 */ /* 0x004fea000383ffff */
[----:B------:R-:W-:Y:S05]  /*9d70*/  BRA `(.L_x_164) ;  /* 0xffffff9000307947 */ /* 0x000fea000383ffff */
.L_x_55:
[----:B------:R-:W-:-:S07]  /*9d80*/  MOV R2, UR4 ;  /* 0x0000000400027c02 */ /* 0x000fce0008000f00 */
.L_x_165:
[----:B-1----:R1:W2:Y:S02]  /*9d90*/  SYNCS.PHASECHK.TRANS64.TRYWAIT P0, [R2+URZ+0xf0], R5 ;  /* 0x0000f005020075a7 */ /* 0x0022a400080011ff */
[----:B--2---:R-:W-:Y:S05]  /*9da0*/  @!P0 NANOSLEEP.SYNCS 0x989680 ;  /* 0x009896800000895d */ /* 0x004fea0003900000 */
[----:B------:R-:W2:Y:S02]  /*9db0*/  @!P0 SYNCS.PHASECHK.TRANS64 P0, [R2+URZ+0xf0], R5 ;  /* 0x0000f005020085a7 */ /* 0x000ea400080010ff */
[----:B--2---:R-:W-:Y:S05]  /*9dc0*/  @!P0 BRA `(.L_x_165) ;  /* 0xfffffffc00f08947 */ /* 0x004fea000383ffff */
[----:B------:R-:W-:Y:S05]  /*9dd0*/  BRA `(.L_x_166) ;  /* 0xffffff9000407947 */ /* 0x000fea000383ffff */
.L_x_56:
[----:B-1----:R1:W2:Y:S02]  /*9de0*/  SYNCS.PHASECHK.TRANS64.TRYWAIT P1, [R2+URZ+0xe0], R5 ;  /* 0x0000e005020075a7 */ /* 0x0022a400080211ff */
[----:B--2---:R-:W-:Y:S05]  /*9df0*/  @!P1 NANOSLEEP.SYNCS 0x989680 ;  /* 0x009896800000995d */ /* 0x004fea0003900000 */
[----:B------:R-:W2:Y:S02]  /*9e00*/  @!P1 SYNCS.PHASECHK.TRANS64 P1, [R2+URZ+0xe0], R5 ;  /* 0x0000e005020095a7 */ /* 0x000ea400080210ff */
[----:B--2---:R-:W-:Y:S05]  /*9e10*/  @!P1 BRA `(.L_x_56) ;  /* 0xfffffffc00f09947 */ /* 0x004fea000383ffff */
[----:B------:R-:W-:Y:S05]  /*9e20*/  BRA `(.L_x_167) ;  /* 0xffffff9000707947 */ /* 0x000fea000383ffff */
.L_x_59:
[----:B------:R-:W-:-:S07]  /*9e30*/  MOV R0, UR4 ;  /* 0x0000000400007c02 */ /* 0x000fce0008000f00 */
.L_x_168:
[----:B-1----:R1:W2:Y:S02]  /*9e40*/  SYNCS.PHASECHK.TRANS64.TRYWAIT P0, [R0+URZ+0xf0], R3 ;  /* 0x0000f003000075a7 */ /* 0x0022a400080011ff */
[----:B--2---:R-:W-:Y:S05]  /*9e50*/  @!P0 NANOSLEEP.SYNCS 0x989680 ;  /* 0x009896800000895d */ /* 0x004fea0003900000 */
[----:B------:R-:W2:Y:S02]  /*9e60*/  @!P0 SYNCS.PHASECHK.TRANS64 P0, [R0+URZ+0xf0], R3 ;  /* 0x0000f003000085a7 */ /* 0x000ea400080010ff */
[----:B--2---:R-:W-:Y:S05]  /*9e70*/  @!P0 BRA `(.L_x_168) ;  /* 0xfffffffc00f08947 */ /* 0x004fea000383ffff */
[----:B------:R-:W-:Y:S05]  /*9e80*/  BRA `(.L_x_58) ;  /* 0xffffff9000c47947 */ /* 0x000fea000383ffff */
.L_x_66:
[----:B-1----:R1:W2:Y:S02]  /*9e90*/  SYNCS.PHASECHK.TRANS64.TRYWAIT P1, [R0+URZ+0xe0], R5 ;  /* 0x0000e005000075a7 */ /* 0x0022a400080211ff */
[----:B--2---:R-:W-:Y:S05]  /*9ea0*/  @!P1 NANOSLEEP.SYNCS 0x989680 ;  /* 0x009896800000995d */ /* 0x004fea0003900000 */
[----:B------:R-:W2:Y:S02]  /*9eb0*/  @!P1 SYNCS.PHASECHK.TRANS64 P1, [R0+URZ+0xe0], R5 ;  /* 0x0000e005000095a7 */ /* 0x000ea400080210ff */
[----:B--2---:R-:W-:Y:S05]  /*9ec0*/  @!P1 BRA `(.L_x_66) ;  /* 0xfffffffc00f09947 */ /* 0x004fea000383ffff */
[----:B------:R-:W-:Y:S05]  /*9ed0*/  BRA `(.L_x_169) ;  /* 0xffffff98002c7947 */ /* 0x000fea000383ffff */
.L_x_67:
[----:B------:R-:W-:-:S07]  /*9ee0*/  MOV R3, UR23 ;  /* 0x0000001700037c02 */ /* 0x000fce0008000f00 */
.L_x_170:
[----:B-1----:R1:W2:Y:S02]  /*9ef0*/  SYNCS.PHASECHK.TRANS64.TRYWAIT P0, [R3+URZ+0x120], R0 ;  /* 0x00012000030075a7 */ /* 0x0022a400080011ff */
[----:B--2---:R-:W-:Y:S05]  /*9f00*/  @!P0 NANOSLEEP.SYNCS 0x989680 ;  /* 0x009896800000895d */ /* 0x004fea0003900000 */
[----:B------:R-:W2:Y:S02]  /*9f10*/  @!P0 SYNCS.PHASECHK.TRANS64 P0, [R3+URZ+0x120], R0 ;  /* 0x00012000030085a7 */ /* 0x000ea400080010ff */
[----:B--2---:R-:W-:Y:S05]  /*9f20*/  @!P0 BRA `(.L_x_170) ;  /* 0xfffffffc00f08947 */ /* 0x004fea000383ffff */
[----:B------:R-:W-:Y:S05]  /*9f30*/  BRA `(.L_x_171) ;  /* 0xffffff98007c7947 */ /* 0x000fea000383ffff */
.L_x_70:
[----:B------:R-:W-:Y:S07]  /*9f40*/  MOV R0, UR5 ;  /* 0x0000000500007c02 */ /* 0x000fee0008000f00 */
.L_x_172:
[----:B-1----:R1:W2:Y:S02]  /*9f50*/  SYNCS.PHASECHK.TRANS64.TRYWAIT P0, [R0+URZ], R3 ;  /* 0x00000003000075a7 */ /* 0x0022a400080011ff */
[----:B--2---:R-:W-:Y:S05]  /*9f60*/  @!P0 NANOSLEEP.SYNCS 0x989680 ;  /* 0x009896800000895d */ /* 0x004fea0003900000 */
[----:B------:R-:W2:Y:S02]  /*9f70*/  @!P0 SYNCS.PHASECHK.TRANS64 P0, [R0+URZ], R3 ;  /* 0x00000003000085a7 */ /* 0x000ea400080010ff */
[----:B--2---:R-:W-:Y:S05]  /*9f80*/  @!P0 BRA `(.L_x_172) ;  /* 0xfffffffc00f08947 */ /* 0x004fea000383ffff */
[----:B------:R-:W-:Y:S05]  /*9f90*/  BRA `(.L_x_69) ;  /* 0xffffff9800987947 */ /* 0x000fea000383ffff */
.L_x_73:
[----:B------:R-:W-:-:S07]  /*9fa0*/  MOV R0, UR4 ;  /* 0x0000000400007c02 */ /* 0x000fce0008000f00 */
.L_x_173:
[----:B--2---:R2:W4:Y:S02]  /*9fb0*/  SYNCS.PHASECHK.TRANS64.TRYWAIT P0, [R0+URZ], R3 ;  /* 0x00000003000075a7 */ /* 0x00452400080011ff */
[----:B----4-:R-:W-:Y:S05]  /*9fc0*/  @!P0 NANOSLEEP.SYNCS 0x989680 ;  /* 0x009896800000895d */ /* 0x010fea0003900000 */
[----:B------:R-:W4:Y:S02]  /*9fd0*/  @!P0 SYNCS.PHASECHK.TRANS64 P0, [R0+URZ], R3 ;  /* 0x00000003000085a7 */ /* 0x000f2400080010ff */
[----:B----4-:R-:W-:Y:S05]  /*9fe0*/  @!P0 BRA `(.L_x_173) ;  /* 0xfffffffc00f08947 */ /* 0x010fea000383ffff */
[----:B------:R-:W-:Y:S05]  /*9ff0*/  BRA `(.L_x_174) ;  /* 0xffffff9c004c7947 */ /* 0x000fea000383ffff */
.L_x_74:
[----:B------:R-:W-:-:S07]  /*a000*/  MOV R0, UR5 ;  /* 0x0000000500007c02 */ /* 0x000fce0008000f00 */
.L_x_175:
[----:B-1----:R1:W2:Y:S02]  /*a010*/  SYNCS.PHASECHK.TRANS64.TRYWAIT P0, [R0+URZ], R3 ;  /* 0x00000003000075a7 */ /* 0x0022a400080011ff */
[----:B--2---:R-:W-:Y:S05]  /*a020*/  @!P0 NANOSLEEP.SYNCS 0x989680 ;  /* 0x009896800000895d */ /* 0x004fea0003900000 */
[----:B------:R-:W2:Y:S02]  /*a030*/  @!P0 SYNCS.PHASECHK.TRANS64 P0, [R0+URZ], R3 ;  /* 0x00000003000085a7 */ /* 0x000ea400080010ff */
[----:B--2---:R-:W-:Y:S05]  /*a040*/  @!P0 BRA `(.L_x_175) ;  /* 0xfffffffc00f08947 */ /* 0x004fea000383ffff */
[----:B------:R-:W-:Y:S05]  /*a050*/  BRA `(.L_x_176) ;  /* 0xffffff9c00587947 */ /* 0x000fea000383ffff */
.L_x_75:
[----:B------:R-:W-:-:S07]  /*a060*/  MOV R0, UR5 ;  /* 0x0000000500007c02 */ /* 0x000fce0008000f00 */
.L_x_177:
[----:B-1----:R1:W2:Y:S02]  /*a070*/  SYNCS.PHASECHK.TRANS64.TRYWAIT P0, [R0+URZ], R3 ;  /* 0x00000003000075a7 */ /* 0x0022a400080011ff */
[----:B--2---:R-:W-:Y:S05]  /*a080*/  @!P0 NANOSLEEP.SYNCS 0x989680 ;  /* 0x009896800000895d */ /* 0x004fea0003900000 */
[----:B------:R-:W2:Y:S02]  /*a090*/  @!P0 SYNCS.PHASECHK.TRANS64 P0, [R0+URZ], R3 ;  /* 0x00000003000085a7 */ /* 0x000ea400080010ff */
[----:B--2---:R-:W-:Y:S05]  /*a0a0*/  @!P0 BRA `(.L_x_177) ;  /* 0xfffffffc00f08947 */ /* 0x004fea000383ffff */
[----:B------:R-:W-:Y:S05]  /*a0b0*/  BRA `(.L_x_178) ;  /* 0xffffff9c00647947 */ /* 0x000fea000383ffff */
.L_x_76:
[----:B------:R-:W-:-:S07]  /*a0c0*/  MOV R0, UR4 ;  /* 0x0000000400007c02 */ /* 0x000fce0008000f00 */
.L_x_179:
[----:B-1----:R1:W2:Y:S02]  /*a0d0*/  SYNCS.PHASECHK.TRANS64.TRYWAIT P0, [R0+URZ], R3 ;  /* 0x00000003000075a7 */ /* 0x0022a400080011ff */
[----:B--2---:R-:W-:Y:S05]  /*a0e0*/  @!P0 NANOSLEEP.SYNCS 0x989680 ;  /* 0x009896800000895d */ /* 0x004fea0003900000 */
[----:B------:R-:W2:Y:S02]  /*a0f0*/  @!P0 SYNCS.PHASECHK.TRANS64 P0, [R0+URZ], R3 ;  /* 0x00000003000085a7 */ /* 0x000ea400080010ff */
[----:B--2---:R-:W-:Y:S05]  /*a100*/  @!P0 BRA `(.L_x_179) ;  /* 0xfffffffc00f08947 */ /* 0x004fea000383ffff */
[----:B------:R-:W-:Y:S05]  /*a110*/  BRA `(.L_x_180) ;  /* 0xffffff9c00707947 */ /* 0x000fea000383ffff */
.L_x_81:
[----:B--2---:R2:W3:Y:S02]  /*a120*/  SYNCS.PHASECHK.TRANS64.TRYWAIT P0, [R12+URZ+0xe0], R9 ;  /* 0x0000e0090c0075a7 */ /* 0x0044e400080011ff */
[----:B---3--:R-:W-:Y:S05]  /*a130*/  @!P0 NANOSLEEP.SYNCS 0x989680 ;  /* 0x009896800000895d */ /* 0x008fea0003900000 */
[----:B------:R-:W3:Y:S02]  /*a140*/  @!P0 SYNCS.PHASECHK.TRANS64 P0, [R12+URZ+0xe0], R9 ;  /* 0x0000e0090c0085a7 */ /* 0x000ee400080010ff */
[----:B---3--:R-:W-:Y:S05]  /*a150*/  @!P0 BRA `(.L_x_81) ;  /* 0xfffffffc00f08947 */ /* 0x008fea000383ffff */
[----:B------:R-:W-:Y:S05]  /*a160*/  BRA `(.L_x_181) ;  /* 0xffffffa000a07947 */ /* 0x000fea000383ffff */
.L_x_84:
[----:B------:R-:W-:Y:S07]  /*a170*/  MOV R0, UR21 ;  /* 0x0000001500007c02 */ /* 0x000fee0008000f00 */
.L_x_182:
[----:B--2---:R2:W3:Y:S02]  /*a180*/  SYNCS.PHASECHK.TRANS64.TRYWAIT P2, [R0+URZ+0xd8], R11 ;  /* 0x0000d80b000075a7 */ /* 0x0044e400080411ff */
[----:B---3--:R-:W-:Y:S05]  /*a190*/  @!P2 NANOSLEEP.SYNCS 0x989680 ;  /* 0x009896800000a95d */ /* 0x008fea0003900000 */
[----:B------:R-:W3:Y:S02]  /*a1a0*/  @!P2 SYNCS.PHASECHK.TRANS64 P2, [R0+URZ+0xd8], R11 ;  /* 0x0000d80b0000a5a7 */ /* 0x000ee400080410ff */
[----:B---3--:R-:W-:Y:S05]  /*a1b0*/  @!P2 BRA `(.L_x_182) ;  /* 0xfffffffc00f0a947 */ /* 0x008fea000383ffff */
[----:B------:R-:W-:Y:S05]  /*a1c0*/  BRA `(.L_x_83) ;  /* 0xffffffa800087947 */ /* 0x000fea000383ffff */
.L_x_87:
[----:B--2---:R-:W-:Y:S07]  /*a1d0*/  MOV R0, UR21 ;  /* 0x0000001500007c02 */ /* 0x004fee0008000f00 */
.L_x_183:
[----:B--2---:R2:W3:Y:S02]  /*a1e0*/  SYNCS.PHASECHK.TRANS64.TRYWAIT P0, [R0+URZ+0xb0], R9 ;  /* 0x0000b009000075a7 */ /* 0x0044e400080011ff */
[----:B---3--:R-:W-:Y:S05]  /*a1f0*/  @!P0 NANOSLEEP.SYNCS 0x989680 ;  /* 0x009896800000895d */ /* 0x008fea0003900000 */
[----:B------:R-:W3:Y:S02]  /*a200*/  @!P0 SYNCS.PHASECHK.TRANS64 P0, [R0+URZ+0xb0], R9 ;  /* 0x0000b009000085a7 */ /* 0x000ee400080010ff */
[----:B---3--:R-:W-:Y:S05]  /*a210*/  @!P0 BRA `(.L_x_183) ;  /* 0xfffffffc00f08947 */ /* 0x008fea000383ffff */
[----:B------:R-:W-:Y:S05]  /*a220*/  BRA `(.L_x_184) ;  /* 0xffffffa800647947 */ /* 0x000fea000383ffff */
.L_x_88:
[----:B------:R-:W-:Y:S07]  /*a230*/  MOV R0, UR21 ;  /* 0x0000001500007c02 */ /* 0x000fee0008000f00 */
.L_x_185:
[----:B--2---:R2:W3:Y:S02]  /*a240*/  SYNCS.PHASECHK.TRANS64.TRYWAIT P0, [R0+URZ+0xb8], R9 ;  /* 0x0000b809000075a7 */ /* 0x0044e400080011ff */
[----:B---3--:R-:W-:Y:S05]  /*a250*/  @!P0 NANOSLEEP.SYNCS 0x989680 ;  /* 0x009896800000895d */ /* 0x008fea0003900000 */
[----:B------:R-:W3:Y:S02]  /*a260*/  @!P0 SYNCS.PHASECHK.TRANS64 P0, [R0+URZ+0xb8], R9 ;  /* 0x0000b809000085a7 */ /* 0x000ee400080010ff */
[----:B---3--:R-:W-:Y:S05]  /*a270*/  @!P0 BRA `(.L_x_185) ;  /* 0xfffffffc00f08947 */ /* 0x008fea000383ffff */
[----:B------:R-:W-:Y:S05]  /*a280*/  BRA `(.L_x_186) ;  /* 0xffffffa8009c7947 */ /* 0x000fea000383ffff */
.L_x_89:
[----:B------:R-:W-:Y:S07]  /*a290*/  MOV R0, UR21 ;  /* 0x0000001500007c02 */ /* 0x000fee0008000f00 */
.L_x_187:
[----:B--2---:R2:W3:Y:S02]  /*a2a0*/  SYNCS.PHASECHK.TRANS64.TRYWAIT P0, [R0+URZ+0xc0], R9 ;  /* 0x0000c009000075a7 */ /* 0x0044e400080011ff */
[----:B---3--:R-:W-:Y:S05]  /*a2b0*/  @!P0 NANOSLEEP.SYNCS 0x989680 ;  /* 0x009896800000895d */ /* 0x008fea0003900000 */
[----:B------:R-:W3:Y:S02]  /*a2c0*/  @!P0 SYNCS.PHASECHK.TRANS64 P0, [R0+URZ+0xc0], R9 ;  /* 0x0000c009000085a7 */ /* 0x000ee400080010ff */
[----:B---3--:R-:W-:Y:S05]  /*a2d0*/  @!P0 BRA `(.L_x_187) ;  /* 0xfffffffc00f08947 */ /* 0x008fea000383ffff */
[----:B------:R-:W-:Y:S05]  /*a2e0*/  BRA `(.L_x_188) ;  /* 0xffffffa800e07947 */ /* 0x000fea000383ffff */
.L_x_90:
[----:B------:R-:W-:Y:S07]  /*a2f0*/  MOV R0, UR21 ;  /* 0x0000001500007c02 */ /* 0x000fee0008000f00 */
.L_x_189:
[----:B--2---:R2:W3:Y:S02]  /*a300*/  SYNCS.PHASECHK.TRANS64.TRYWAIT P0, [R0+URZ+0xc8], R9 ;  /* 0x0000c809000075a7 */ /* 0x0044e400080011ff */
[----:B---3--:R-:W-:Y:S05]  /*a310*/  @!P0 NANOSLEEP.SYNCS 0x989680 ;  /* 0x009896800000895d */ /* 0x008fea0003900000 */
[----:B------:R-:W3:Y:S02]  /*a320*/  @!P0 SYNCS.PHASECHK.TRANS64 P0, [R0+URZ+0xc8], R9 ;  /* 0x0000c809000085a7 */ /* 0x000ee400080010ff */
[----:B---3--:R-:W-:Y:S05]  /*a330*/  @!P0 BRA `(.L_x_189) ;  /* 0xfffffffc00f08947 */ /* 0x008fea000383ffff */
[----:B------:R-:W-:Y:S05]  /*a340*/  BRA `(.L_x_190) ;  /* 0xffffffac00207947 */ /* 0x000fea000383ffff */
.L_x_92:
[----:B------:R-:W-:-:S07]  /*a350*/  MOV R0, UR21 ;  /* 0x0000001500007c02 */ /* 0x000fce0008000f00 */
.L_x_191:
[----:B---3--:R3:W4:Y:S02]  /*a360*/  SYNCS.PHASECHK.TRANS64.TRYWAIT P0, [R0+URZ+0xb0], R3 ;  /* 0x0000b003000075a7 */ /* 0x00872400080011ff */
[----:B----4-:R-:W-:Y:S05]  /*a370*/  @!P0 NANOSLEEP.SYNCS 0x989680 ;  /* 0x009896800000895d */ /* 0x010fea0003900000 */
[----:B------:R-:W4:Y:S02]  /*a380*/  @!P0 SYNCS.PHASECHK.TRANS64 P0, [R0+URZ+0xb0], R3 ;  /* 0x0000b003000085a7 */ /* 0x000f2400080010ff */
[----:B----4-:R-:W-:Y:S05]  /*a390*/  @!P0 BRA `(.L_x_191) ;  /* 0xfffffffc00f08947 */ /* 0x010fea000383ffff */
[----:B------:R-:W-:Y:S05]  /*a3a0*/  BRA `(.L_x_192) ;  /* 0xffffffac00987947 */ /* 0x000fea000383ffff */
.L_x_93:
[----:B---3--:R-:W-:-:S07]  /*a3b0*/  MOV R0, UR21 ;  /* 0x0000001500007c02 */ /* 0x008fce0008000f00 */
.L_x_193:
[----:B---3--:R3:W4:Y:S02]  /*a3c0*/  SYNCS.PHASECHK.TRANS64.TRYWAIT P0, [R0+URZ+0xb8], R3 ;  /* 0x0000b803000075a7 */ /* 0x00872400080011ff */
[----:B----4-:R-:W-:Y:S05]  /*a3d0*/  @!P0 NANOSLEEP.SYNCS 0x989680 ;  /* 0x009896800000895d */ /* 0x010fea0003900000 */
[----:B------:R-:W4:Y:S02]  /*a3e0*/  @!P0 SYNCS.PHASECHK.TRANS64 P0, [R0+URZ+0xb8], R3 ;  /* 0x0000b803000085a7 */ /* 0x000f2400080010ff */
[----:B----4-:R-:W-:Y:S05]  /*a3f0*/  @!P0 BRA `(.L_x_193) ;  /* 0xfffffffc00f08947 */ /* 0x010fea000383ffff */
[----:B------:R-:W-:Y:S05]  /*a400*/  BRA `(.L_x_194) ;  /* 0xffffffac00887947 */ /* 0x000fea000383ffff */
.L_x_94:
[----:B---3--:R-:W-:-:S07]  /*a410*/  MOV R0, UR21 ;  /* 0x0000001500007c02 */ /* 0x008fce0008000f00 */
.L_x_195:
[----:B---3--:R3:W4:Y:S02]  /*a420*/  SYNCS.PHASECHK.TRANS64.TRYWAIT P0, [R0+URZ+0xc0], R3 ;  /* 0x0000c003000075a7 */ /* 0x00872400080011ff */
[----:B----4-:R-:W-:Y:S05]  /*a430*/  @!P0 NANOSLEEP.SYNCS 0x989680 ;  /* 0x009896800000895d */ /* 0x010fea0003900000 */
[----:B------:R-:W4:Y:S02]  /*a440*/  @!P0 SYNCS.PHASECHK.TRANS64 P0, [R0+URZ+0xc0], R3 ;  /* 0x0000c003000085a7 */ /* 0x000f2400080010ff */
[----:B----4-:R-:W-:Y:S05]  /*a450*/  @!P0 BRA `(.L_x_195) ;  /* 0xfffffffc00f08947 */ /* 0x010fea000383ffff */
[----:B------:R-:W-:Y:S05]  /*a460*/  BRA `(.L_x_196) ;  /* 0xffffffac00787947 */ /* 0x000fea000383ffff */
.L_x_96:
[----:B-1----:R1:W2:Y:S02]  /*a470*/  SYNCS.PHASECHK.TRANS64.TRYWAIT P0, [R3+URZ+0xe0], R0 ;  /* 0x0000e000030075a7 */ /* 0x0022a400080011ff */
[----:B--2---:R-:W-:Y:S05]  /*a480*/  @!P0 NANOSLEEP.SYNCS 0x989680 ;  /* 0x009896800000895d */ /* 0x004fea0003900000 */
[----:B------:R-:W2:Y:S02]  /*a490*/  @!P0 SYNCS.PHASECHK.TRANS64 P0, [R3+URZ+0xe0], R0 ;  /* 0x0000e000030085a7 */ /* 0x000ea400080010ff */
[----:B--2---:R-:W-:Y:S05]  /*a4a0*/  @!P0 BRA `(.L_x_96) ;  /* 0xfffffffc00f08947 */ /* 0x004fea000383ffff */
[----:B------:R-:W-:Y:S05]  /*a4b0*/  BRA `(.L_x_197) ;  /* 0xffffffb000447947 */ /* 0x000fea000383ffff */
.L_x_107:
[----:B-1----:R-:W-:Y:S04]  /*a4c0*/  MOV R0, UR44 ;  /* 0x0000002c00007c02 */ /* 0x002fe80008000f00 */
[----:B------:R1:W2:Y:S03]  /*a4d0*/  SYNCS.PHASECHK.TRANS64.TRYWAIT P1, [R0+URZ+0x90], R5 ;  /* 0x00009005000075a7 */ /* 0x0002a600080211ff */
[----:B--2---:R-:W-:Y:S05]  /*a4e0*/  @!P1 NANOSLEEP.SYNCS 0x989680 ;  /* 0x009896800000995d */ /* 0x004fea0003900000 */
[----:B------:R-:W2:Y:S02]  /*a4f0*/  @!P1 SYNCS.PHASECHK.TRANS64 P1, [R0+URZ+0x90], R5 ;  /* 0x00009005000095a7 */ /* 0x000ea400080210ff */
[----:B--2---:R-:W-:Y:S05]  /*a500*/  @!P1 BRA `(.L_x_107) ;  /* 0xfffffffc00ec9947 */ /* 0x004fea000383ffff */
[----:B------:R-:W-:Y:S05]  /*a510*/  BRA `(.L_x_106) ;  /* 0xffffffbc00d87947 */ /* 0x000fea000383ffff */
.L_x_109:
[----:B-1----:R1:W4:Y:S02]  /*a520*/  SYNCS.PHASECHK.TRANS64.TRYWAIT P0, [R98+URZ+0x100], R3 ;  /* 0x00010003620075a7 */ /* 0x00232400080011ff */
[----:B----4-:R-:W-:Y:S05]  /*a530*/  @!P0 NANOSLEEP.SYNCS 0x989680 ;  /* 0x009896800000895d */ /* 0x010fea0003900000 */
[----:B------:R-:W4:Y:S02]  /*a540*/  @!P0 SYNCS.PHASECHK.TRANS64 P0, [R98+URZ+0x100], R3 ;  /* 0x00010003620085a7 */ /* 0x000f2400080010ff */
[----:B----4-:R-:W-:Y:S05]  /*a550*/  @!P0 BRA `(.L_x_109) ;  /* 0xfffffffc00f08947 */ /* 0x010fea000383ffff */
[----:B------:R-:W-:Y:S05]  /*a560*/  BRA `(.L_x_108) ;  /* 0xffffffc000047947 */ /* 0x000fea000383ffff */
.L_x_118:
[----:B--2---:R2:W3:Y:S02]  /*a570*/  SYNCS.PHASECHK.TRANS64.TRYWAIT P0, [R3+URZ+0x90], R0 ;  /* 0x00009000030075a7 */ /* 0x0044e400080011ff */
[----:B---3--:R-:W-:Y:S05]  /*a580*/  @!P0 NANOSLEEP.SYNCS 0x989680 ;  /* 0x009896800000895d */ /* 0x008fea0003900000 */
[----:B------:R-:W3:Y:S02]  /*a590*/  @!P0 SYNCS.PHASECHK.TRANS64 P0, [R3+URZ+0x90], R0 ;  /* 0x00009000030085a7 */ /* 0x000ee400080010ff */
[----:B---3--:R-:W-:Y:S05]  /*a5a0*/  @!P0 BRA `(.L_x_118) ;  /* 0xfffffffc00f08947 */ /* 0x008fea000383ffff */
[----:B------:R-:W-:Y:S05]  /*a5b0*/  BRA `(.L_x_117) ;  /* 0xffffffc800e87947 */ /* 0x000fea000383ffff */
.L_x_126:
[----:B-1----:R1:W3:Y:S02]  /*a5c0*/  SYNCS.PHASECHK.TRANS64.TRYWAIT P0, [R63+URZ+0x90], R4 ;  /* 0x000090043f0075a7 */ /* 0x0022e400080011ff */
[----:B---3--:R-:W-:Y:S05]  /*a5d0*/  @!P0 NANOSLEEP.SYNCS 0x989680 ;  /* 0x009896800000895d */ /* 0x008fea0003900000 */
[----:B------:R-:W3:Y:S02]  /*a5e0*/  @!P0 SYNCS.PHASECHK.TRANS64 P0, [R63+URZ+0x90], R4 ;  /* 0x000090043f0085a7 */ /* 0x000ee400080010ff */
[----:B---3--:R-:W-:Y:S05]  /*a5f0*/  @!P0 BRA `(.L_x_126) ;  /* 0xfffffffc00f08947 */ /* 0x008fea000383ffff */
[----:B------:R-:W-:Y:S05]  /*a600*/  BRA `(.L_x_125) ;  /* 0xffffffd400f07947 */ /* 0x000fea000383ffff */
.L_x_134:
[----:B-1----:R1:W3:Y:S02]  /*a610*/  SYNCS.PHASECHK.TRANS64.TRYWAIT P0, [R108+URZ+0x90], R3 ;  /* 0x000090036c0075a7 */ /* 0x0022e400080011ff */
[----:B---3--:R-:W-:Y:S05]  /*a620*/  @!P0 NANOSLEEP.SYNCS 0x989680 ;  /* 0x009896800000895d */ /* 0x008fea0003900000 */
[----:B------:R-:W3:Y:S02]  /*a630*/  @!P0 SYNCS.PHASECHK.TRANS64 P0, [R108+URZ+0x90], R3 ;  /* 0x000090036c0085a7 */ /* 0x000ee400080010ff */
[----:B---3--:R-:W-:Y:S05]  /*a640*/  @!P0 BRA `(.L_x_134) ;  /* 0xfffffffc00f08947 */ /* 0x008fea000383ffff */
[----:B------:R-:W-:Y:S05]  /*a650*/  BRA `(.L_x_133) ;  /* 0xffffffe000f47947 */ /* 0x000fea000383ffff */
        .weak           $__internal_0_$__cuda_sm10x_tcgen05_guardrail_trap_col_being_dealloced_not_returned_by_alloc
        .type           $__internal_0_$__cuda_sm10x_tcgen05_guardrail_trap_col_being_dealloced_not_returned_by_alloc,@function
        .size           $__internal_0_$__cuda_sm10x_tcgen05_guardrail_trap_col_being_dealloced_not_returned_by_alloc,($__internal_1_$__cuda_sm10x_tcgen05_guardrail_trap_phase_invalid_during_alloc - $__internal_0_$__cuda_sm10x_tcgen05_guardrail_trap_col_being_dealloced_not_returned_by_alloc)
$__internal_0_$__cuda_sm10x_tcgen05_guardrail_trap_col_being_dealloced_not_returned_by_alloc:
[----:B------:R-:W-:Y:S05]  /*a660*/  BPT.TRAP 0x1 ;  /* 0x000000040000795c */ /* 0x000fea0000300000 */
[----:B------:R-:W-:-:S04]  /*a670*/  HFMA2 R3, -RZ, RZ, 0, 0 ;  /* 0x00000000ff037431 */ /* 0x000fc800000001ff */
[----:B------:R-:W-:Y:S05]  /*a680*/  RET.REL.NODEC R2 `(_ZN7cutlass13device_kernelINS_4gemm6kernel13GemmUniversalIN4cute5tupleIJiiiiEEENS1_10collective13CollectiveMmaINS1_35MainloopSm100TmaUmmaWarpSpecializedILi9ELi2ELi4ENS5_IJNS4_1CILi1EEENSA_ILi2EEESB_EEEEENS5_IJNSA_ILi64EEENSA_ILi256EEENSA_ILi32EEEEEENS_6half_tENS5_IJlSB_lEEESJ_SK_NS4_8TiledMMAINS4_8MMA_AtomIJNS4_20SM100_MMA_F16BF16_SSISJ_SJ_fLi64ELi256ELNS4_4UMMA5MajorE0ELSP_0ELNSO_7ScaleInE0ELSQ_0EEEEEENS4_6LayoutINS5_IJSB_SB_SB_EEENS5_IJNSA_ILi0EEESV_SV_EEEEENS5_IJNS4_10UnderscoreESY_SY_EEEEENS4_23SM90_TMA_LOAD_MULTICASTENS4_14ComposedLayoutINS4_7SwizzleILi2ELi4ELi3EEENS4_18smem_ptr_flag_bitsILi16EEENST_INS5_IJNSA_ILi8EEESH_EEENS5_IJSH_SB_EEEEEEEvNS4_8identityENS4_13SM90_TMA_LOADES1B_vS1C_EENS_8epilogue10collective18CollectiveEpilogueINS1F_23Sm100TmaWarpSpecializedILi4ELi2ELi32ELb1ELb0EEEJSI_NS5_IJNST_ISF_SB_EES1K_EEESJ_SK_SJ_SK_NS1F_6fusion15FusionCallbacksIS1J_NS1M_17LinearCombinationISJ_fSJ_fLNS_15FloatRoundStyleE2EEESI_S1L_JEEENS4_5SM1004TMEM4LOAD26SM100_TMEM_LOAD_16dp256b8xES1D_NS12_INS13_ILi3ELi4ELi3EEES16_NST_INS5_IJS17_SF_EEENS5_IJSF_SB_EEEEEEENS4_17SM75_U32x4_LDSM_NENS4_14SM90_TMA_STOREES20_NS4_17SM90_U32x4_STSM_NENS4_39AutoVectorizingCopyWithAssumedAlignmentILi128EEEEEEvvEEEEvNT_6ParamsE) ;  /* 0xffffff58025c7950 */ /* 0x000fea0003c3ffff */
        .weak           $__internal_1_$__cuda_sm10x_tcgen05_guardrail_trap_phase_invalid_during_alloc
        .type           $__internal_1_$__cuda_sm10x_tcgen05_guardrail_trap_phase_invalid_during_alloc,@function
        .size           $__internal_1_$__cuda_sm10x_tcgen05_guardrail_trap_phase_invalid_during_alloc,($__internal_2_$__cuda_sm10x_tcgen05_guardrail_trap_unallocated_columns_being_dealloced - $__internal_1_$__cuda_sm10x_tcgen05_guardrail_trap_phase_invalid_during_alloc)
$__internal_1_$__cuda_sm10x_tcgen05_guardrail_trap_phase_invalid_during_alloc:
[----:B------:R-:W-:Y:S05]  /*a690*/  BPT.TRAP 0x1 ;  /* 0x000000040000795c */ /* 0x000fea0000300000 */
[----:B------:R-:W-:-:S04]  /*a6a0*/  MOV R5, 0x0 ;  /* 0x0000000000057802 */ /* 0x000fc80000000f00 */
[----:B------:R-:W-:Y:S05]  /*a6b0*/  RET.REL.NODEC R4 `(_ZN7cutlass13device_kernelINS_4gemm6kernel13GemmUniversalIN4cute5tupleIJiiiiEEENS1_10collective13CollectiveMmaINS1_35MainloopSm100TmaUmmaWarpSpecializedILi9ELi2ELi4ENS5_IJNS4_1CILi1EEENSA_ILi2EEESB_EEEEENS5_IJNSA_ILi64EEENSA_ILi256EEENSA_ILi32EEEEEENS_6half_tENS5_IJlSB_lEEESJ_SK_NS4_8TiledMMAINS4_8MMA_AtomIJNS4_20SM100_MMA_F16BF16_SSISJ_SJ_fLi64ELi256ELNS4_4UMMA5MajorE0ELSP_0ELNSO_7ScaleInE0ELSQ_0EEEEEENS4_6LayoutINS5_IJSB_SB_SB_EEENS5_IJNSA_ILi0EEESV_SV_EEEEENS5_IJNS4_10UnderscoreESY_SY_EEEEENS4_23SM90_TMA_LOAD_MULTICASTENS4_14ComposedLayoutINS4_7SwizzleILi2ELi4ELi3EEENS4_18smem_ptr_flag_bitsILi16EEENST_INS5_IJNSA_ILi8EEESH_EEENS5_IJSH_SB_EEEEEEEvNS4_8identityENS4_13SM90_TMA_LOADES1B_vS1C_EENS_8epilogue10collective18CollectiveEpilogueINS1F_23Sm100TmaWarpSpecializedILi4ELi2ELi32ELb1ELb0EEEJSI_NS5_IJNST_ISF_SB_EES1K_EEESJ_SK_SJ_SK_NS1F_6fusion15FusionCallbacksIS1J_NS1M_17LinearCombinationISJ_fSJ_fLNS_15FloatRoundStyleE2EEESI_S1L_JEEENS4_5SM1004TMEM4LOAD26SM100_TMEM_LOAD_16dp256b8xES1D_NS12_INS13_ILi3ELi4ELi3EEES16_NST_INS5_IJS17_SF_EEENS5_IJSF_SB_EEEEEEENS4_17SM75_U32x4_LDSM_NENS4_14SM90_TMA_STOREES20_NS4_17SM90_U32x4_STSM_NENS4_39AutoVectorizingCopyWithAssumedAlignmentILi128EEEEEEvvEEEEvNT_6ParamsE) ;  /* 0xffffff5804507950 */ /* 0x000fea0003c3ffff */
        .weak           $__internal_2_$__cuda_sm10x_tcgen05_guardrail_trap_unallocated_columns_being_dealloced
        .type           $__internal_2_$__cuda_sm10x_tcgen05_guardrail_trap_unallocated_columns_being_dealloced,@function
        .size           $__internal_2_$__cuda_sm10x_tcgen05_guardrail_trap_unallocated_columns_being_dealloced,(.L_x_199 - $__internal_2_$__cuda_sm10x_tcgen05_guardrail_trap_unallocated_columns_being_dealloced)
$__internal_2_$__cuda_sm10x_tcgen05_guardrail_trap_unallocated_columns_being_dealloced:
[----:B------:R-:W-:Y:S05]  /*a6c0*/  BPT.TRAP 0x1 ;  /* 0x000000040000795c */ /* 0x000fea0000300000 */
[----:B------:R-:W-:-:S04]  /*a6d0*/  HFMA2 R3, -RZ, RZ, 0, 0 ;  /* 0x00000000ff037431 */ /* 0x000fc800000001ff */
[----:B------:R-:W-:Y:S05]  /*a6e0*/  RET.REL.NODEC R2 `(_ZN7cutlass13device_kernelINS_4gemm6kernel13GemmUniversalIN4cute5tupleIJiiiiEEENS1_10collective13CollectiveMmaINS1_35MainloopSm100TmaUmmaWarpSpecializedILi9ELi2ELi4ENS5_IJNS4_1CILi1EEENSA_ILi2EEESB_EEEEENS5_IJNSA_ILi64EEENSA_ILi256EEENSA_ILi32EEEEEENS_6half_tENS5_IJlSB_lEEESJ_SK_NS4_8TiledMMAINS4_8MMA_AtomIJNS4_20SM100_MMA_F16BF16_SSISJ_SJ_fLi64ELi256ELNS4_4UMMA5MajorE0ELSP_0ELNSO_7ScaleInE0ELSQ_0EEEEEENS4_6LayoutINS5_IJSB_SB_SB_EEENS5_IJNSA_ILi0EEESV_SV_EEEEENS5_IJNS4_10UnderscoreESY_SY_EEEEENS4_23SM90_TMA_LOAD_MULTICASTENS4_14ComposedLayoutINS4_7SwizzleILi2ELi4ELi3EEENS4_18smem_ptr_flag_bitsILi16EEENST_INS5_IJNSA_ILi8EEESH_EEENS5_IJSH_SB_EEEEEEEvNS4_8identityENS4_13SM90_TMA_LOADES1B_vS1C_EENS_8epilogue10collective18CollectiveEpilogueINS1F_23Sm100TmaWarpSpecializedILi4ELi2ELi32ELb1ELb0EEEJSI_NS5_IJNST_ISF_SB_EES1K_EEESJ_SK_SJ_SK_NS1F_6fusion15FusionCallbacksIS1J_NS1M_17LinearCombinationISJ_fSJ_fLNS_15FloatRoundStyleE2EEESI_S1L_JEEENS4_5SM1004TMEM4LOAD26SM100_TMEM_LOAD_16dp256b8xES1D_NS12_INS13_ILi3ELi4ELi3EEES16_NST_INS5_IJS17_SF_EEENS5_IJSF_SB_EEEEEEENS4_17SM75_U32x4_LDSM_NENS4_14SM90_TMA_STOREES20_NS4_17SM90_U32x4_STSM_NENS4_39AutoVectorizingCopyWithAssumedAlignmentILi128EEEEEEvvEEEEvNT_6ParamsE) ;  /* 0xffffff5802447950 */ /* 0x000fea0003c3ffff */
.L_x_198:
[----:B------:R-:W-:-:S00]  /*a6f0*/  BRA `(.L_x_198) ;  /* 0xfffffffc00fc7947 */ /* 0x000fc0000383ffff */
[----:B------:R-:W-:-:S00]  /*a700*/  NOP ;  /* 0x0000000000007918 */ /* 0x000fc00000000000 */
[----:B------:R-:W-:-:S00]  /*a710*/  NOP ;  /* 0x0000000000007918 */ /* 0x000fc00000000000 */
[----:B------:R-:W-:-:S00]  /*a720*/  NOP ;  /* 0x0000000000007918 */ /* 0x000fc00000000000 */
[----:B------:R-:W-:-:S00]  /*a730*/  NOP ;  /* 0x0000000000007918 */ /* 0x000fc00000000000 */
[----:B------:R-:W-:-:S00]  /*a740*/  NOP ;  /* 0x0000000000007918 */ /* 0x000fc00000000000 */
[----:B------:R-:W-:-:S00]  /*a750*/  NOP ;  /* 0x0000000000007918 */ /* 0x000fc00000000000 */
[----:B------:R-:W-:-:S00]  /*a760*/  NOP ;  /* 0x0000000000007918 */ /* 0x000fc00000000000 */
[----:B------:R-:W-:-:S00]  /*a770*/  NOP ;  /* 0x0000000000007918 */ /* 0x000fc00000000000 */
.L_x_199:


//--------------------- .nv.global.init           --------------------------
	.section	.nv.global.init,"aw",@progbits
.nv.global.init:
	.type		$str$27,@object
	.size		$str$27,($str$28 - $str$27)
$str$27:
        /*0000*/ 	.byte	0x28, 0x61, 0x64, 0x64, 0x72, 0x65, 0x73, 0x73, 0x20, 0x26, 0x20, 0x6d, 0x61, 0x73, 0x6b, 0x29
        /*0010*/ 	.byte	0x20, 0x3d, 0x3d, 0x20, 0x30, 0x00
	.type		$str$28,@object
	.size		$str$28,($str$26 - $str$28)
$str$28:
        /*0016*/ 	.byte	0x2f, 0x74, 0x6d, 0x70, 0x2f, 0x63, 0x75, 0x74, 0x6c, 0x61, 0x73, 0x73, 0x5f, 0x73, 0x77, 0x65
        /*0026*/ 	.byte	0x65, 0x70, 0x5f, 0x73, 0x72, 0x63, 0x2f, 0x69, 0x6e, 0x63, 0x6c, 0x75, 0x64, 0x65, 0x2f, 0x63
        /*0036*/ 	.byte	0x75, 0x74, 0x65, 0x2f, 0x70, 0x6f, 0x69, 0x6e, 0x74, 0x65, 0x72, 0x5f, 0x66, 0x6c, 0x61, 0x67
        /*0046*/ 	.byte	0x67, 0x65, 0x64, 0x2e, 0x68, 0x70, 0x70, 0x00
	.type		$str$26,@object
	.size		$str$26,($str$25 - $str$26)
$str$26:
        /*004e*/ 	.byte	0x2f, 0x74, 0x6d, 0x70, 0x2f, 0x63, 0x75, 0x74, 0x6c, 0x61, 0x73, 0x73, 0x5f, 0x73, 0x77, 0x65
        /*005e*/ 	.byte	0x65, 0x70, 0x5f, 0x73, 0x72, 0x63, 0x2f, 0x69, 0x6e, 0x63, 0x6c, 0x75, 0x64, 0x65, 0x2f, 0x63
        /*006e*/ 	.byte	0x75, 0x74, 0x65, 0x2f, 0x61, 0x74, 0x6f, 0x6d, 0x2f, 0x63, 0x6f, 0x70, 0x79, 0x5f, 0x74, 0x72
        /*007e*/ 	.byte	0x61, 0x69, 0x74, 0x73, 0x5f, 0x73, 0x6d, 0x31, 0x30, 0x30, 0x2e, 0x68, 0x70, 0x70, 0x00
	.type		$str$25,@object
	.size		$str$25,(__unnamed_1 - $str$25)
$str$25:
        /*008d*/ 	.byte	0x28, 0x28, 0x75, 0x69, 0x6e, 0x74, 0x33, 0x32, 0x5f, 0x74, 0x28, 0x74, 0x68, 0x72, 0x65, 0x61
        /*009d*/ 	.byte	0x64, 0x49, 0x64, 0x78, 0x2e, 0x78, 0x29, 0x20, 0x2f, 0x20, 0x33, 0x32, 0x29, 0x20, 0x25, 0x20
        /*00ad*/ 	.byte	0x34, 0x29, 0x20, 0x3d, 0x3d, 0x20, 0x28, 0x28, 0x28, 0x74, 0x6d, 0x65, 0x6d, 0x5f, 0x61, 0x64
        /*00bd*/ 	.byte	0x64, 0x72, 0x20, 0x3e, 0x3e, 0x20, 0x31, 0x36, 0x29, 0x20, 0x2f, 0x20, 0x33, 0x32, 0x29, 0x20
        /*00cd*/ 	.byte	0x25, 0x20, 0x34, 0x29, 0x00
	.type		__unnamed_1,@object
	.size		__unnamed_1,(__unnamed_2 - __unnamed_1)
__unnamed_1:
        /*00d2*/ 	.byte	0x61, 0x75, 0x74, 0x6f, 0x20, 0x63, 0x75, 0x74, 0x65, 0x3a, 0x3a, 0x61, 0x73, 0x5f, 0x70, 0x6f
        /* <DEDUP_REMOVED lines=24> */
        /*0262*/ 	.byte	0x3e, 0x3e, 0x3e, 0x5d, 0x00
	.type		__unnamed_2,@object
	.size		__unnamed_2,(.L_2 - __unnamed_2)
__unnamed_2:
        /* <DEDUP_REMOVED lines=46> */
        /*0547*/ 	.byte	0x75, 0x74, 0x65, 0x3a, 0x3a, 0x43, 0x3c, 0x30, 0x3e, 0x3e, 0x3e, 0x3e, 0x5d, 0x00
.L_2:


//--------------------- .nv.shared._ZN7cutlass13device_kernelINS_4gemm6kernel13GemmUniversalIN4cute5tupleIJiiiiEEENS1_10collective13CollectiveMmaINS1_35MainloopSm100TmaUmmaWarpSpecializedILi9ELi2ELi4ENS5_IJNS4_1CILi1EEENSA_ILi2EEESB_EEEEENS5_IJNSA_ILi64EEENSA_ILi256EEENSA_ILi32EEEEEENS_6half_tENS5_IJlSB_lEEESJ_SK_NS4_8TiledMMAINS4_8MMA_AtomIJNS4_20SM100_MMA_F16BF16_SSISJ_SJ_fLi64ELi256ELNS4_4UMMA5MajorE0ELSP_0ELNSO_7ScaleInE0ELSQ_0EEEEEENS4_6LayoutINS5_IJSB_SB_SB_EEENS5_IJNSA_ILi0EEESV_SV_EEEEENS5_IJNS4_10UnderscoreESY_SY_EEEEENS4_23SM90_TMA_LOAD_MULTICASTENS4_14ComposedLayoutINS4_7SwizzleILi2ELi4ELi3EEENS4_18smem_ptr_flag_bitsILi16EEENST_INS5_IJNSA_ILi8EEESH_EEENS5_IJSH_SB_EEEEEEEvNS4_8identityENS4_13SM90_TMA_LOADES1B_vS1C_EENS_8epilogue10collective18CollectiveEpilogueINS1F_23Sm100TmaWarpSpecializedILi4ELi2ELi32ELb1ELb0EEEJSI_NS5_IJNST_ISF_SB_EES1K_EEESJ_SK_SJ_SK_NS1F_6fusion15FusionCallbacksIS1J_NS1M_17LinearCombinationISJ_fSJ_fLNS_15FloatRoundStyleE2EEESI_S1L_JEEENS4_5SM1004TMEM4LOAD26SM100_TMEM_LOAD_16dp256b8xES1D_NS12_INS13_ILi3ELi4ELi3EEES16_NST_INS5_IJS17_SF_EEENS5_IJSF_SB_EEEEEEENS4_17SM75_U32x4_LDSM_NENS4_14SM90_TMA_STOREES20_NS4_17SM90_U32x4_STSM_NENS4_39AutoVectorizingCopyWithAssumedAlignmentILi128EEEEEEvvEEEEvNT_6ParamsE --------------------------
	.section	.nv.shared._ZN7cutlass13device_kernelINS_4gemm6kernel13GemmUniversalIN4cute5tupleIJiiiiEEENS1_10collective13CollectiveMmaINS1_35MainloopSm100TmaUmmaWarpSpecializedILi9ELi2ELi4ENS5_IJNS4_1CILi1EEENSA_ILi2EEESB_EEEEENS5_IJNSA_ILi64EEENSA_ILi256EEENSA_ILi32EEEEEENS_6half_tENS5_IJlSB_lEEESJ_SK_NS4_8TiledMMAINS4_8MMA_AtomIJNS4_20SM100_MMA_F16BF16_SSISJ_SJ_fLi64ELi256ELNS4_4UMMA5MajorE0ELSP_0ELNSO_7ScaleInE0ELSQ_0EEEEEENS4_6LayoutINS5_IJSB_SB_SB_EEENS5_IJNSA_ILi0EEESV_SV_EEEEENS5_IJNS4_10UnderscoreESY_SY_EEEEENS4_23SM90_TMA_LOAD_MULTICASTENS4_14ComposedLayoutINS4_7SwizzleILi2ELi4ELi3EEENS4_18smem_ptr_flag_bitsILi16EEENST_INS5_IJNSA_ILi8EEESH_EEENS5_IJSH_SB_EEEEEEEvNS4_8identityENS4_13SM90_TMA_LOADES1B_vS1C_EENS_8epilogue10collective18CollectiveEpilogueINS1F_23Sm100TmaWarpSpecializedILi4ELi2ELi32ELb1ELb0EEEJSI_NS5_IJNST_ISF_SB_EES1K_EEESJ_SK_SJ_SK_NS1F_6fusion15FusionCallbacksIS1J_NS1M_17LinearCombinationISJ_fSJ_fLNS_15FloatRoundStyleE2EEESI_S1L_JEEENS4_5SM1004TMEM4LOAD26SM100_TMEM_LOAD_16dp256b8xES1D_NS12_INS13_ILi3ELi4ELi3EEES16_NST_INS5_IJS17_SF_EEENS5_IJSF_SB_EEEEEEENS4_17SM75_U32x4_LDSM_NENS4_14SM90_TMA_STOREES20_NS4_17SM90_U32x4_STSM_NENS4_39AutoVectorizingCopyWithAssumedAlignmentILi128EEEEEEvvEEEEvNT_6ParamsE,"aw",@nobits
	.sectionflags	@""
	.align	16
	.zero		1024


//--------------------- .nv.shared.reserved.0     --------------------------
	.section	.nv.shared.reserved.0,"aw",@nobits
	.weak		__nv_reservedSMEM_offset_0_alias
	.size		__nv_reservedSMEM_offset_0_alias, 0, 64
	.other		__nv_reservedSMEM_offset_0_alias,@"STO_CUDA_RESERVED_SHARED STV_DEFAULT"
__nv_reservedSMEM_offset_0_alias:
	.zero		0
.nv.shared.reserved.0:
	.zero		64
	.weak		__nv_reservedSMEM_tcgen05_partition
	.type		__nv_reservedSMEM_tcgen05_partition,@object
	.size		__nv_reservedSMEM_tcgen05_partition,(.L_0 - __nv_reservedSMEM_tcgen05_partition)
__nv_reservedSMEM_tcgen05_partition:
	.zero		32
.L_0:


//--------------------- .nv.global                --------------------------
	.section	.nv.global,"aw",@nobits
.nv.global:
	.type		_ZN39_INTERNAL_13e27496_4_k_cu_79aaac86_59274cute1_E,@object
	.size		_ZN39_INTERNAL_13e27496_4_k_cu_79aaac86_59274cute1_E,(_ZN39_INTERNAL_13e27496_4_k_cu_79aaac86_59274cuda3std3__45__cpo6cbeginE - _ZN39_INTERNAL_13e27496_4_k_cu_79aaac86_59274cute1_E)
_ZN39_INTERNAL_13e27496_4_k_cu_79aaac86_59274cute1_E:
	.zero		1
	.type		_ZN39_INTERNAL_13e27496_4_k_cu_79aaac86_59274cuda3std3__45__cpo6cbeginE,@object
	.size		_ZN39_INTERNAL_13e27496_4_k_cu_79aaac86_59274cuda3std3__45__cpo6cbeginE,(_ZN39_INTERNAL_13e27496_4_k_cu_79aaac86_59274cuda3std3__48in_placeE - _ZN39_INTERNAL_13e27496_4_k_cu_79aaac86_59274cuda3std3__45__cpo6cbeginE)
_ZN39_INTERNAL_13e27496_4_k_cu_79aaac86_59274cuda3std3__45__cpo6cbeginE:
	.zero		1
	.type		_ZN39_INTERNAL_13e27496_4_k_cu_79aaac86_59274cuda3std3__48in_placeE,@object
	.size		_ZN39_INTERNAL_13e27496_4_k_cu_79aaac86_59274cuda3std3__48in_placeE,(_ZN39_INTERNAL_13e27496_4_k_cu_79aaac86_59274cuda3std6ranges3__45__cpo9iter_moveE - _ZN39_INTERNAL_13e27496_4_k_cu_79aaac86_59274cuda3std3__48in_placeE)
_ZN39_INTERNAL_13e27496_4_k_cu_79aaac86_59274cuda3std3__48in_placeE:
	.zero		1
	.type		_ZN39_INTERNAL_13e27496_4_k_cu_79aaac86_59274cuda3std6ranges3__45__cpo9iter_moveE,@object
	.size		_ZN39_INTERNAL_13e27496_4_k_cu_79aaac86_59274cuda3std6ranges3__45__cpo9iter_moveE,(_ZN39_INTERNAL_13e27496_4_k_cu_79aaac86_59274cuda3std3__45__cpo5beginE - _ZN39_INTERNAL_13e27496_4_k_cu_79aaac86_59274cuda3std6ranges3__45__cpo9iter_moveE)
_ZN39_INTERNAL_13e27496_4_k_cu_79aaac86_59274cuda3std6ranges3__45__cpo9iter_moveE:
	.zero		1
	.type		_ZN39_INTERNAL_13e27496_4_k_cu_79aaac86_59274cuda3std3__45__cpo5beginE,@object
	.size		_ZN39_INTERNAL_13e27496_4_k_cu_79aaac86_59274cuda3std3__45__cpo5beginE,(_ZN39_INTERNAL_13e27496_4_k_cu_79aaac86_59274cuda3std3__441_GLOBAL__N__13e27496_4_k_cu_79aaac86_59276ignoreE - _ZN39_INTERNAL_13e27496_4_k_cu_79aaac86_59274cuda3std3__45__cpo5beginE)
_ZN39_INTERNAL_13e27496_4_k_cu_79aaac86_59274cuda3std3__45__cpo5beginE:
	.zero		1
	.type		_ZN39_INTERNAL_13e27496_4_k_cu_79aaac86_59274cuda3std3__441_GLOBAL__N__13e27496_4_k_cu_79aaac86_59276ignoreE,@object
	.size		_ZN39_INTERNAL_13e27496_4_k_cu_79aaac86_59274cuda3std3__441_GLOBAL__N__13e27496_4_k_cu_79aaac86_59276ignoreE,(_ZN39_INTERNAL_13e27496_4_k_cu_79aaac86_59274cute7productE - _ZN39_INTERNAL_13e27496_4_k_cu_79aaac86_59274cuda3std3__441_GLOBAL__N__13e27496_4_k_cu_79aaac86_59276ignoreE)
_ZN39_INTERNAL_13e27496_4_k_cu_79aaac86_59274cuda3std3__441_GLOBAL__N__13e27496_4_k_cu_79aaac86_59276ignoreE:
	.zero		1
	.type		_ZN39_INTERNAL_13e27496_4_k_cu_79aaac86_59274cute7productE,@object
	.size		_ZN39_INTERNAL_13e27496_4_k_cu_79aaac86_59274cute7productE,(_ZN39_INTERNAL_13e27496_4_k_cu_79aaac86_59274cuda3std3__45__cpo3endE - _ZN39_INTERNAL_13e27496_4_k_cu_79aaac86_59274cute7productE)
_ZN39_INTERNAL_13e27496_4_k_cu_79aaac86_59274cute7productE:
	.zero		1
	.type		_ZN39_INTERNAL_13e27496_4_k_cu_79aaac86_59274cuda3std3__45__cpo3endE,@object
	.size		_ZN39_INTERNAL_13e27496_4_k_cu_79aaac86_59274cuda3std3__45__cpo3endE,(_ZN39_INTERNAL_13e27496_4_k_cu_79aaac86_59274cuda3std3__419piecewise_constructE - _ZN39_INTERNAL_13e27496_4_k_cu_79aaac86_59274cuda3std3__45__cpo3endE)
_ZN39_INTERNAL_13e27496_4_k_cu_79aaac86_59274cuda3std3__45__cpo3endE:
	.zero		1
	.type		_ZN39_INTERNAL_13e27496_4_k_cu_79aaac86_59274cuda3std3__419piecewise_constructE,@object
	.size		_ZN39_INTERNAL_13e27496_4_k_cu_79aaac86_59274cuda3std3__419piecewise_constructE,(_ZN39_INTERNAL_13e27496_4_k_cu_79aaac86_59274cuda3std3__45__cpo4cendE - _ZN39_INTERNAL_13e27496_4_k_cu_79aaac86_59274cuda3std3__419piecewise_constructE)
_ZN39_INTERNAL_13e27496_4_k_cu_79aaac86_59274cuda3std3__419piecewise_constructE:
	.zero		1
	.type		_ZN39_INTERNAL_13e27496_4_k_cu_79aaac86_59274cuda3std3__45__cpo4cendE,@object
	.size		_ZN39_INTERNAL_13e27496_4_k_cu_79aaac86_59274cuda3std3__45__cpo4cendE,(_ZN39_INTERNAL_13e27496_4_k_cu_79aaac86_59274cuda3std6ranges3__45__cpo4swapE - _ZN39_INTERNAL_13e27496_4_k_cu_79aaac86_59274cuda3std3__45__cpo4cendE)
_ZN39_INTERNAL_13e27496_4_k_cu_79aaac86_59274cuda3std3__45__cpo4cendE:
	.zero		1
	.type		_ZN39_INTERNAL_13e27496_4_k_cu_79aaac86_59274cuda3std6ranges3__45__cpo4swapE,@object
	.size		_ZN39_INTERNAL_13e27496_4_k_cu_79aaac86_59274cuda3std6ranges3__45__cpo4swapE,(.L_10 - _ZN39_INTERNAL_13e27496_4_k_cu_79aaac86_59274cuda3std6ranges3__45__cpo4swapE)
_ZN39_INTERNAL_13e27496_4_k_cu_79aaac86_59274cuda3std6ranges3__45__cpo4swapE:
	.zero		1
.L_10:


//--------------------- .nv.constant0._ZN7cutlass13device_kernelINS_4gemm6kernel13GemmUniversalIN4cute5tupleIJiiiiEEENS1_10collective13CollectiveMmaINS1_35MainloopSm100TmaUmmaWarpSpecializedILi9ELi2ELi4ENS5_IJNS4_1CILi1EEENSA_ILi2EEESB_EEEEENS5_IJNSA_ILi64EEENSA_ILi256EEENSA_ILi32EEEEEENS_6half_tENS5_IJlSB_lEEESJ_SK_NS4_8TiledMMAINS4_8MMA_AtomIJNS4_20SM100_MMA_F16BF16_SSISJ_SJ_fLi64ELi256ELNS4_4UMMA5MajorE0ELSP_0ELNSO_7ScaleInE0ELSQ_0EEEEEENS4_6LayoutINS5_IJSB_SB_SB_EEENS5_IJNSA_ILi0EEESV_SV_EEEEENS5_IJNS4_10UnderscoreESY_SY_EEEEENS4_23SM90_TMA_LOAD_MULTICASTENS4_14ComposedLayoutINS4_7SwizzleILi2ELi4ELi3EEENS4_18smem_ptr_flag_bitsILi16EEENST_INS5_IJNSA_ILi8EEESH_EEENS5_IJSH_SB_EEEEEEEvNS4_8identityENS4_13SM90_TMA_LOADES1B_vS1C_EENS_8epilogue10collective18CollectiveEpilogueINS1F_23Sm100TmaWarpSpecializedILi4ELi2ELi32ELb1ELb0EEEJSI_NS5_IJNST_ISF_SB_EES1K_EEESJ_SK_SJ_SK_NS1F_6fusion15FusionCallbacksIS1J_NS1M_17LinearCombinationISJ_fSJ_fLNS_15FloatRoundStyleE2EEESI_S1L_JEEENS4_5SM1004TMEM4LOAD26SM100_TMEM_LOAD_16dp256b8xES1D_NS12_INS13_ILi3ELi4ELi3EEES16_NST_INS5_IJS17_SF_EEENS5_IJSF_SB_EEEEEEENS4_17SM75_U32x4_LDSM_NENS4_14SM90_TMA_STOREES20_NS4_17SM90_U32x4_STSM_NENS4_39AutoVectorizingCopyWithAssumedAlignmentILi128EEEEEEvvEEEEvNT_6ParamsE --------------------------
	.section	.nv.constant0._ZN7cutlass13device_kernelINS_4gemm6kernel13GemmUniversalIN4cute5tupleIJiiiiEEENS1_10collective13CollectiveMmaINS1_35MainloopSm100TmaUmmaWarpSpecializedILi9ELi2ELi4ENS5_IJNS4_1CILi1EEENSA_ILi2EEESB_EEEEENS5_IJNSA_ILi64EEENSA_ILi256EEENSA_ILi32EEEEEENS_6half_tENS5_IJlSB_lEEESJ_SK_NS4_8TiledMMAINS4_8MMA_AtomIJNS4_20SM100_MMA_F16BF16_SSISJ_SJ_fLi64ELi256ELNS4_4UMMA5MajorE0ELSP_0ELNSO_7ScaleInE0ELSQ_0EEEEEENS4_6LayoutINS5_IJSB_SB_SB_EEENS5_IJNSA_ILi0EEESV_SV_EEEEENS5_IJNS4_10UnderscoreESY_SY_EEEEENS4_23SM90_TMA_LOAD_MULTICASTENS4_14ComposedLayoutINS4_7SwizzleILi2ELi4ELi3EEENS4_18smem_ptr_flag_bitsILi16EEENST_INS5_IJNSA_ILi8EEESH_EEENS5_IJSH_SB_EEEEEEEvNS4_8identityENS4_13SM90_TMA_LOADES1B_vS1C_EENS_8epilogue10collective18CollectiveEpilogueINS1F_23Sm100TmaWarpSpecializedILi4ELi2ELi32ELb1ELb0EEEJSI_NS5_IJNST_ISF_SB_EES1K_EEESJ_SK_SJ_SK_NS1F_6fusion15FusionCallbacksIS1J_NS1M_17LinearCombinationISJ_fSJ_fLNS_15FloatRoundStyleE2EEESI_S1L_JEEENS4_5SM1004TMEM4LOAD26SM100_TMEM_LOAD_16dp256b8xES1D_NS12_INS13_ILi3ELi4ELi3EEES16_NST_INS5_IJS17_SF_EEENS5_IJSF_SB_EEEEEEENS4_17SM75_U32x4_LDSM_NENS4_14SM90_TMA_STOREES20_NS4_17SM90_U32x4_STSM_NENS4_39AutoVectorizingCopyWithAssumedAlignmentILi128EEEEEEvvEEEEvNT_6ParamsE,"a",@progbits
	.sectionflags	@""
	.align	4
.nv.constant0._ZN7cutlass13device_kernelINS_4gemm6kernel13GemmUniversalIN4cute5tupleIJiiiiEEENS1_10collective13CollectiveMmaINS1_35MainloopSm100TmaUmmaWarpSpecializedILi9ELi2ELi4ENS5_IJNS4_1CILi1EEENSA_ILi2EEESB_EEEEENS5_IJNSA_ILi64EEENSA_ILi256EEENSA_ILi32EEEEEENS_6half_tENS5_IJlSB_lEEESJ_SK_NS4_8TiledMMAINS4_8MMA_AtomIJNS4_20SM100_MMA_F16BF16_SSISJ_SJ_fLi64ELi256ELNS4_4UMMA5MajorE0ELSP_0ELNSO_7ScaleInE0ELSQ_0EEEEEENS4_6LayoutINS5_IJSB_SB_SB_EEENS5_IJNSA_ILi0EEESV_SV_EEEEENS5_IJNS4_10UnderscoreESY_SY_EEEEENS4_23SM90_TMA_LOAD_MULTICASTENS4_14ComposedLayoutINS4_7SwizzleILi2ELi4ELi3EEENS4_18smem_ptr_flag_bitsILi16EEENST_INS5_IJNSA_ILi8EEESH_EEENS5_IJSH_SB_EEEEEEEvNS4_8identityENS4_13SM90_TMA_LOADES1B_vS1C_EENS_8epilogue10collective18CollectiveEpilogueINS1F_23Sm100TmaWarpSpecializedILi4ELi2ELi32ELb1ELb0EEEJSI_NS5_IJNST_ISF_SB_EES1K_EEESJ_SK_SJ_SK_NS1F_6fusion15FusionCallbacksIS1J_NS1M_17LinearCombinationISJ_fSJ_fLNS_15FloatRoundStyleE2EEESI_S1L_JEEENS4_5SM1004TMEM4LOAD26SM100_TMEM_LOAD_16dp256b8xES1D_NS12_INS13_ILi3ELi4ELi3EEES16_NST_INS5_IJS17_SF_EEENS5_IJSF_SB_EEEEEEENS4_17SM75_U32x4_LDSM_NENS4_14SM90_TMA_STOREES20_NS4_17SM90_U32x4_STSM_NENS4_39AutoVectorizingCopyWithAssumedAlignmentILi128EEEEEEvvEEEEvNT_6ParamsE:
	.zero		2944


//--------------------- SYMBOLS --------------------------

	.type		.nv.reservedSmem.offset0,@object
	.size		.nv.reservedSmem.offset0,0x4
	.type		.nv.reservedSmem.cap,@object
	.size		.nv.reservedSmem.cap,0x4
	.type		__assertfail,@function
